	.target	sm_100a

	.elftype	@"ET_EXEC"


//--------------------- .note.nv.tkinfo           --------------------------
	.section	.note.nv.tkinfo,"",@"SHT_NOTE"
	.sectionflags	@"SHF_NOTE_NV_TKINFO"
	.tkinfo
        /*0018*/ 	.word	0x00000002
        /*0030*/ 	.string	""
        /*0030*/ 	.string	"ptxas"
        /*0030*/ 	.string	"Cuda compilation tools, release 13.0, V13.0.88"
        /*0030*/ 	.string	"Build cuda_13.0.r13.0/compiler.36424714_0"
        /*0030*/ 	.string	"-arch sm_100a -m 64 "



//--------------------- .note.nv.cuinfo           --------------------------
	.section	.note.nv.cuinfo,"",@"SHT_NOTE"
	.sectionflags	@"SHF_NOTE_NV_CUINFO"
        /*0018*/ 	.short	0x0002
        /*001a*/ 	.short	0x0064
        /*001c*/ 	.short	0x0082
	.zero		2


//--------------------- .nv.info                  --------------------------
	.section	.nv.info,"",@"SHT_CUDA_INFO"
	.align	4


	//----- nvinfo : EIATTR_REGCOUNT
	.align		4
        /*0000*/ 	.byte	0x04, 0x2f
        /*0002*/ 	.short	(.L_19 - .L_18)
	.align		4
.L_18:
        /*0004*/ 	.word	index@(_ZN7cutlass13device_kernelINS_4gemm6kernel13GemmUniversalIN4cute5tupleIJiiiiEEENS1_10collective13CollectiveMmaINS1_35MainloopSm100TmaUmmaWarpSpecializedILi8ELi2ELi4ENS5_IJNS4_1CILi2EEENSA_ILi4EEENSA_ILi1EEEEEEEENS5_IJNSA_ILi128EEENSA_ILi64EEESG_EEENS_10bfloat16_tENS5_IJlSD_lEEESJ_SK_NS4_8TiledMMAINS4_8MMA_AtomIJNS4_26SM100_MMA_F16BF16_2x1SM_SSISJ_SJ_fLi128ELi64ELNS4_4UMMA5MajorE0ELSP_0ELNSO_7ScaleInE0ELSQ_0EEEEEENS4_6LayoutINS5_IJSD_SD_SD_EEENS5_IJNSA_ILi0EEESV_SV_EEEEENS5_IJNS4_10UnderscoreESY_SY_EEEEENS4_28SM100_TMA_2SM_LOAD_MULTICASTENS4_14ComposedLayoutINS4_7SwizzleILi3ELi4ELi3EEENS4_18smem_ptr_flag_bitsILi16EEENST_INS5_IJNSA_ILi8EEESH_EEENS5_IJSH_SD_EEEEEEEvNS4_8identityENS4_18SM100_TMA_2SM_LOADES1B_vS1C_EENS_8epilogue10collective18CollectiveEpilogueINS1F_23Sm100TmaWarpSpecializedILi3ELi2ELi16ELb1ELb0EEEJNS5_IJSH_SH_SG_EEENS5_IJNST_ISH_SD_EENST_INS5_IJNSA_ILi16EEESB_EEENS5_IJSD_NSA_ILi32EEEEEEEEEEESJ_SK_SJ_SK_NS1F_6fusion15FusionCallbacksIS1J_NS1S_17LinearCombinationISJ_fSJ_fLNS_15FloatRoundStyleE2EEES1K_S1R_JEEENS4_5SM1004TMEM4LOAD26SM100_TMEM_LOAD_32dp32b16xENS4_13SM90_TMA_LOADENS12_INS13_ILi1ELi4ELi3EEES16_NST_INS5_IJS17_S1M_EEENS5_IJS1M_SD_EEEEEEENS4_39AutoVectorizingCopyWithAssumedAlignmentILi128EEENS4_14SM90_TMA_STOREES27_S29_S29_EEEvvEEEEvNT_6ParamsE)
        /*0008*/ 	.word	0x00000050


	//----- nvinfo : EIATTR_FRAME_SIZE
	.align		4
.L_19:
        /*000c*/ 	.byte	0x04, 0x11
        /*000e*/ 	.short	(.L_21 - .L_20)
	.align		4
.L_20:
        /*0010*/ 	.word	index@($__internal_2_$__cuda_sm10x_tcgen05_guardrail_trap_unallocated_columns_being_dealloced)
        /*0014*/ 	.word	0x00000000


	//----- nvinfo : EIATTR_FRAME_SIZE
	.align		4
.L_21:
        /*0018*/ 	.byte	0x04, 0x11
        /*001a*/ 	.short	(.L_23 - .L_22)
	.align		4
.L_22:
        /*001c*/ 	.word	index@($__internal_1_$__cuda_sm10x_tcgen05_guardrail_trap_phase_invalid_during_alloc)
        /*0020*/ 	.word	0x00000000


	//----- nvinfo : EIATTR_FRAME_SIZE
	.align		4
.L_23:
        /*0024*/ 	.byte	0x04, 0x11
        /*0026*/ 	.short	(.L_25 - .L_24)
	.align		4
.L_24:
        /*0028*/ 	.word	index@($__internal_0_$__cuda_sm10x_tcgen05_guardrail_trap_col_being_dealloced_not_returned_by_alloc)
        /*002c*/ 	.word	0x00000000


	//----- nvinfo : EIATTR_FRAME_SIZE
	.align		4
.L_25:
        /*0030*/ 	.byte	0x04, 0x11
        /*0032*/ 	.short	(.L_27 - .L_26)
	.align		4
.L_26:
        /*0034*/ 	.word	index@(_ZN7cutlass13device_kernelINS_4gemm6kernel13GemmUniversalIN4cute5tupleIJiiiiEEENS1_10collective13CollectiveMmaINS1_35MainloopSm100TmaUmmaWarpSpecializedILi8ELi2ELi4ENS5_IJNS4_1CILi2EEENSA_ILi4EEENSA_ILi1EEEEEEEENS5_IJNSA_ILi128EEENSA_ILi64EEESG_EEENS_10bfloat16_tENS5_IJlSD_lEEESJ_SK_NS4_8TiledMMAINS4_8MMA_AtomIJNS4_26SM100_MMA_F16BF16_2x1SM_SSISJ_SJ_fLi128ELi64ELNS4_4UMMA5MajorE0ELSP_0ELNSO_7ScaleInE0ELSQ_0EEEEEENS4_6LayoutINS5_IJSD_SD_SD_EEENS5_IJNSA_ILi0EEESV_SV_EEEEENS5_IJNS4_10UnderscoreESY_SY_EEEEENS4_28SM100_TMA_2SM_LOAD_MULTICASTENS4_14ComposedLayoutINS4_7SwizzleILi3ELi4ELi3EEENS4_18smem_ptr_flag_bitsILi16EEENST_INS5_IJNSA_ILi8EEESH_EEENS5_IJSH_SD_EEEEEEEvNS4_8identityENS4_18SM100_TMA_2SM_LOADES1B_vS1C_EENS_8epilogue10collective18CollectiveEpilogueINS1F_23Sm100TmaWarpSpecializedILi3ELi2ELi16ELb1ELb0EEEJNS5_IJSH_SH_SG_EEENS5_IJNST_ISH_SD_EENST_INS5_IJNSA_ILi16EEESB_EEENS5_IJSD_NSA_ILi32EEEEEEEEEEESJ_SK_SJ_SK_NS1F_6fusion15FusionCallbacksIS1J_NS1S_17LinearCombinationISJ_fSJ_fLNS_15FloatRoundStyleE2EEES1K_S1R_JEEENS4_5SM1004TMEM4LOAD26SM100_TMEM_LOAD_32dp32b16xENS4_13SM90_TMA_LOADENS12_INS13_ILi1ELi4ELi3EEES16_NST_INS5_IJS17_S1M_EEENS5_IJS1M_SD_EEEEEEENS4_39AutoVectorizingCopyWithAssumedAlignmentILi128EEENS4_14SM90_TMA_STOREES27_S29_S29_EEEvvEEEEvNT_6ParamsE)
        /*0038*/ 	.word	0x00000000


	//----- nvinfo : EIATTR_MIN_STACK_SIZE
	.align		4
.L_27:
        /*003c*/ 	.byte	0x04, 0x12
        /*003e*/ 	.short	(.L_29 - .L_28)
	.align		4
.L_28:
        /*0040*/ 	.word	index@(_ZN7cutlass13device_kernelINS_4gemm6kernel13GemmUniversalIN4cute5tupleIJiiiiEEENS1_10collective13CollectiveMmaINS1_35MainloopSm100TmaUmmaWarpSpecializedILi8ELi2ELi4ENS5_IJNS4_1CILi2EEENSA_ILi4EEENSA_ILi1EEEEEEEENS5_IJNSA_ILi128EEENSA_ILi64EEESG_EEENS_10bfloat16_tENS5_IJlSD_lEEESJ_SK_NS4_8TiledMMAINS4_8MMA_AtomIJNS4_26SM100_MMA_F16BF16_2x1SM_SSISJ_SJ_fLi128ELi64ELNS4_4UMMA5MajorE0ELSP_0ELNSO_7ScaleInE0ELSQ_0EEEEEENS4_6LayoutINS5_IJSD_SD_SD_EEENS5_IJNSA_ILi0EEESV_SV_EEEEENS5_IJNS4_10UnderscoreESY_SY_EEEEENS4_28SM100_TMA_2SM_LOAD_MULTICASTENS4_14ComposedLayoutINS4_7SwizzleILi3ELi4ELi3EEENS4_18smem_ptr_flag_bitsILi16EEENST_INS5_IJNSA_ILi8EEESH_EEENS5_IJSH_SD_EEEEEEEvNS4_8identityENS4_18SM100_TMA_2SM_LOADES1B_vS1C_EENS_8epilogue10collective18CollectiveEpilogueINS1F_23Sm100TmaWarpSpecializedILi3ELi2ELi16ELb1ELb0EEEJNS5_IJSH_SH_SG_EEENS5_IJNST_ISH_SD_EENST_INS5_IJNSA_ILi16EEESB_EEENS5_IJSD_NSA_ILi32EEEEEEEEEEESJ_SK_SJ_SK_NS1F_6fusion15FusionCallbacksIS1J_NS1S_17LinearCombinationISJ_fSJ_fLNS_15FloatRoundStyleE2EEES1K_S1R_JEEENS4_5SM1004TMEM4LOAD26SM100_TMEM_LOAD_32dp32b16xENS4_13SM90_TMA_LOADENS12_INS13_ILi1ELi4ELi3EEES16_NST_INS5_IJS17_S1M_EEENS5_IJS1M_SD_EEEEEEENS4_39AutoVectorizingCopyWithAssumedAlignmentILi128EEENS4_14SM90_TMA_STOREES27_S29_S29_EEEvvEEEEvNT_6ParamsE)
        /*0044*/ 	.word	0x00000000
.L_29:


//--------------------- .nv.compat                --------------------------
	.section	.nv.compat,"",@"SHT_CUDA_COMPAT_INFO"
	.align	4
        /*0000*/ 	.byte	0x02, 0x09, 0x01, 0x00, 0x02, 0x02, 0x02, 0x00, 0x02, 0x05, 0x05, 0x00, 0x03, 0x07, 0x01, 0x01
        /*0010*/ 	.byte	0x02, 0x03, 0x01, 0x00, 0x02, 0x06, 0x01, 0x00, 0x04, 0x0b, 0x08, 0x00, 0x09, 0x00, 0x00, 0x00
        /*0020*/ 	.byte	0x00, 0x00, 0x00, 0x00


//--------------------- .nv.info._ZN7cutlass13device_kernelINS_4gemm6kernel13GemmUniversalIN4cute5tupleIJiiiiEEENS1_10collective13CollectiveMmaINS1_35MainloopSm100TmaUmmaWarpSpecializedILi8ELi2ELi4ENS5_IJNS4_1CILi2EEENSA_ILi4EEENSA_ILi1EEEEEEEENS5_IJNSA_ILi128EEENSA_ILi64EEESG_EEENS_10bfloat16_tENS5_IJlSD_lEEESJ_SK_NS4_8TiledMMAINS4_8MMA_AtomIJNS4_26SM100_MMA_F16BF16_2x1SM_SSISJ_SJ_fLi128ELi64ELNS4_4UMMA5MajorE0ELSP_0ELNSO_7ScaleInE0ELSQ_0EEEEEENS4_6LayoutINS5_IJSD_SD_SD_EEENS5_IJNSA_ILi0EEESV_SV_EEEEENS5_IJNS4_10UnderscoreESY_SY_EEEEENS4_28SM100_TMA_2SM_LOAD_MULTICASTENS4_14ComposedLayoutINS4_7SwizzleILi3ELi4ELi3EEENS4_18smem_ptr_flag_bitsILi16EEENST_INS5_IJNSA_ILi8EEESH_EEENS5_IJSH_SD_EEEEEEEvNS4_8identityENS4_18SM100_TMA_2SM_LOADES1B_vS1C_EENS_8epilogue10collective18CollectiveEpilogueINS1F_23Sm100TmaWarpSpecializedILi3ELi2ELi16ELb1ELb0EEEJNS5_IJSH_SH_SG_EEENS5_IJNST_ISH_SD_EENST_INS5_IJNSA_ILi16EEESB_EEENS5_IJSD_NSA_ILi32EEEEEEEEEEESJ_SK_SJ_SK_NS1F_6fusion15FusionCallbacksIS1J_NS1S_17LinearCombinationISJ_fSJ_fLNS_15FloatRoundStyleE2EEES1K_S1R_JEEENS4_5SM1004TMEM4LOAD26SM100_TMEM_LOAD_32dp32b16xENS4_13SM90_TMA_LOADENS12_INS13_ILi1ELi4ELi3EEES16_NST_INS5_IJS17_S1M_EEENS5_IJS1M_SD_EEEEEEENS4_39AutoVectorizingCopyWithAssumedAlignmentILi128EEENS4_14SM90_TMA_STOREES27_S29_S29_EEEvvEEEEvNT_6ParamsE --------------------------
	.section	.nv.info._ZN7cutlass13device_kernelINS_4gemm6kernel13GemmUniversalIN4cute5tupleIJiiiiEEENS1_10collective13CollectiveMmaINS1_35MainloopSm100TmaUmmaWarpSpecializedILi8ELi2ELi4ENS5_IJNS4_1CILi2EEENSA_ILi4EEENSA_ILi1EEEEEEEENS5_IJNSA_ILi128EEENSA_ILi64EEESG_EEENS_10bfloat16_tENS5_IJlSD_lEEESJ_SK_NS4_8TiledMMAINS4_8MMA_AtomIJNS4_26SM100_MMA_F16BF16_2x1SM_SSISJ_SJ_fLi128ELi64ELNS4_4UMMA5MajorE0ELSP_0ELNSO_7ScaleInE0ELSQ_0EEEEEENS4_6LayoutINS5_IJSD_SD_SD_EEENS5_IJNSA_ILi0EEESV_SV_EEEEENS5_IJNS4_10UnderscoreESY_SY_EEEEENS4_28SM100_TMA_2SM_LOAD_MULTICASTENS4_14ComposedLayoutINS4_7SwizzleILi3ELi4ELi3EEENS4_18smem_ptr_flag_bitsILi16EEENST_INS5_IJNSA_ILi8EEESH_EEENS5_IJSH_SD_EEEEEEEvNS4_8identityENS4_18SM100_TMA_2SM_LOADES1B_vS1C_EENS_8epilogue10collective18CollectiveEpilogueINS1F_23Sm100TmaWarpSpecializedILi3ELi2ELi16ELb1ELb0EEEJNS5_IJSH_SH_SG_EEENS5_IJNST_ISH_SD_EENST_INS5_IJNSA_ILi16EEESB_EEENS5_IJSD_NSA_ILi32EEEEEEEEEEESJ_SK_SJ_SK_NS1F_6fusion15FusionCallbacksIS1J_NS1S_17LinearCombinationISJ_fSJ_fLNS_15FloatRoundStyleE2EEES1K_S1R_JEEENS4_5SM1004TMEM4LOAD26SM100_TMEM_LOAD_32dp32b16xENS4_13SM90_TMA_LOADENS12_INS13_ILi1ELi4ELi3EEES16_NST_INS5_IJS17_S1M_EEENS5_IJS1M_SD_EEEEEEENS4_39AutoVectorizingCopyWithAssumedAlignmentILi128EEENS4_14SM90_TMA_STOREES27_S29_S29_EEEvvEEEEvNT_6ParamsE,"",@"SHT_CUDA_INFO"
	.sectionflags	@""
	.align	4


	//----- nvinfo : EIATTR_CUDA_API_VERSION
	.align		4
        /*0000*/ 	.byte	0x04, 0x37
        /*0002*/ 	.short	(.L_31 - .L_30)
.L_30:
        /*0004*/ 	.word	0x00000082


	//----- nvinfo : EIATTR_KPARAM_INFO
	.align		4
.L_31:
        /*0008*/ 	.byte	0x04, 0x17
        /*000a*/ 	.short	(.L_33 - .L_32)
.L_32:
        /*000c*/ 	.word	0x00000000
        /*0010*/ 	.short	0x0000
        /*0012*/ 	.short	0x0000
        /*0014*/ 	.byte	0x00, 0xf0, 0x01, 0x20


	//----- nvinfo : EIATTR_AT_ENTRY_FRAGMENTS
	.align		4
.L_33:
        /*0018*/ 	.byte	0x04, 0x4f
        /*001a*/ 	.short	(.L_35 - .L_34)


	//   ....[0]....
.L_34:
        /*001c*/ 	.word	0x00000007


	//----- nvinfo : EIATTR_RESERVED_SMEM_USED
	.align		4
.L_35:
        /*0020*/ 	.byte	0x01, 0x41
	.zero		2


	//----- nvinfo : EIATTR_SPARSE_MMA_MASK
	.align		4
        /*0024*/ 	.byte	0x03, 0x50
        /*0026*/ 	.short	0x0000


	//----- nvinfo : EIATTR_TCGEN05_2CTA_USED
	.align		4
        /*0028*/ 	.byte	0x01, 0x52
	.zero		2


	//----- nvinfo : EIATTR_MAXREG_COUNT
	.align		4
        /*002c*/ 	.byte	0x03, 0x1b
        /*002e*/ 	.short	0x00ff


	//----- nvinfo : EIATTR_NUM_BARRIERS
	.align		4
        /*0030*/ 	.byte	0x02, 0x4c
        /*0032*/ 	.byte	0x07
	.zero		1


	//----- nvinfo : EIATTR_EXTERNS
	.align		4
        /*0034*/ 	.byte	0x04, 0x0f
        /*0036*/ 	.short	(.L_37 - .L_36)


	//   ....[0]....
	.align		4
.L_36:
        /*0038*/ 	.word	index@(__assertfail)


	//----- nvinfo : EIATTR_MERCURY_ISA_VERSION
	.align		4
.L_37:
        /*003c*/ 	.byte	0x03, 0x5f
        /*003e*/ 	.short	0x0101


	//----- nvinfo : EIATTR_INT_WARP_WIDE_INSTR_OFFSETS
	.align		4
        /*0040*/ 	.byte	0x04, 0x31
        /*0042*/ 	.short	(.L_39 - .L_38)


	//   ....[0]....
.L_38:
        /*0044*/ 	.word	0x00000dc0


	//   ....[1]....
        /*0048*/ 	.word	0x00000e60


	//   ....[2]....
        /*004c*/ 	.word	0x00004a10


	//   ....[3]....
        /*0050*/ 	.word	0x00004a30


	//   ....[4]....
        /*0054*/ 	.word	0x00004a60


	//   ....[5]....
        /*0058*/ 	.word	0x00005600


	//   ....[6]....
        /*005c*/ 	.word	0x000056c0


	//   ....[7]....
        /*0060*/ 	.word	0x00005730


	//   ....[8]....
        /*0064*/ 	.word	0x00005870


	//   ....[9]....
        /*0068*/ 	.word	0x00005980


	//   ....[10]....
        /*006c*/ 	.word	0x000059b0


	//----- nvinfo : EIATTR_COOP_GROUP_MASK_REGIDS
	.align		4
.L_39:
        /*0070*/ 	.byte	0x04, 0x29
        /*0072*/ 	.short	(.L_41 - .L_40)


	//   ....[0]....
.L_40:
        /*0074*/ 	.word	0xffffffff


	//   ....[1]....
        /*0078*/ 	.word	0xffffffff


	//   ....[2]....
        /*007c*/ 	.word	0xffffffff


	//   ....[3]....
        /*0080*/ 	.word	0xffffffff


	//   ....[4]....
        /*0084*/ 	.word	0xffffffff


	//   ....[5]....
        /*0088*/ 	.word	0xffffffff


	//   ....[6]....
        /*008c*/ 	.word	0xffffffff


	//   ....[7]....
        /*0090*/ 	.word	0xffffffff


	//   ....[8]....
        /*0094*/ 	.word	0xffffffff


	//   ....[9]....
        /*0098*/ 	.word	0xffffffff


	//   ....[10]....
        /*009c*/ 	.word	0xffffffff


	//   ....[11]....
        /*00a0*/ 	.word	0xffffffff


	//   ....[12]....
        /*00a4*/ 	.word	0xffffffff


	//   ....[13]....
        /*00a8*/ 	.word	0xffffffff


	//----- nvinfo : EIATTR_COOP_GROUP_INSTR_OFFSETS
	.align		4
.L_41:
        /*00ac*/ 	.byte	0x04, 0x28
        /*00ae*/ 	.short	(.L_43 - .L_42)


	//   ....[0]....
.L_42:
        /*00b0*/ 	.word	0x000000b0


	//   ....[1]....
        /*00b4*/ 	.word	0x00000510


	//   ....[2]....
        /*00b8*/ 	.word	0x00000750


	//   ....[3]....
        /*00bc*/ 	.word	0x000008c0


	//   ....[4]....
        /*00c0*/ 	.word	0x000009b0


	//   ....[5]....
        /*00c4*/ 	.word	0x00000b10


	//   ....[6]....
        /*00c8*/ 	.word	0x00000ca0


	//   ....[7]....
        /*00cc*/ 	.word	0x00000ee0


	//   ....[8]....
        /*00d0*/ 	.word	0x00002530


	//   ....[9]....
        /*00d4*/ 	.word	0x00003630


	//   ....[10]....
        /*00d8*/ 	.word	0x00003b00


	//   ....[11]....
        /*00dc*/ 	.word	0x00003b30


	//   ....[12]....
        /*00e0*/ 	.word	0x00004910


	//   ....[13]....
        /*00e4*/ 	.word	0x00004b20


	//----- nvinfo : EIATTR_VRC_CTA_INIT_COUNT
	.align		4
.L_43:
        /*00e8*/ 	.byte	0x02, 0x4a
        /*00ea*/ 	.byte	0x80
	.zero		1


	//----- nvinfo : EIATTR_SYSCALL_OFFSETS
	.align		4
        /*00ec*/ 	.byte	0x04, 0x46
        /*00ee*/ 	.short	(.L_45 - .L_44)


	//   ....[0]....
.L_44:
        /*00f0*/ 	.word	0x00006680


	//   ....[1]....
        /*00f4*/ 	.word	0x00006770


	//   ....[2]....
        /*00f8*/ 	.word	0x00006f20


	//   ....[3]....
        /*00fc*/ 	.word	0x000078b0


	//----- nvinfo : EIATTR_MBARRIER_INSTR_OFFSETS
	.align		4
.L_45:
        /*0100*/ 	.byte	0x04, 0x39
        /*0102*/ 	.short	(.L_47 - .L_46)


	//   ....[0]....
.L_46:
        /*0104*/ 	.word	0x00000640
        /*0108*/ 	.word	0x000000ff
        /*010c*/ 	.word	0x00000000
        /*0110*/ 	.short	0x0100
        /*0112*/ 	.byte	0x04
	.zero		1


	//   ....[1]....
        /*0114*/ 	.word	0x00000650
        /*0118*/ 	.word	0x000000ff
        /*011c*/ 	.word	0x00000040
        /*0120*/ 	.short	0x0100
        /*0122*/ 	.byte	0x04
	.zero		1


	//   ....[2]....
        /*0124*/ 	.word	0x00000660
        /*0128*/ 	.word	0x000000ff
        /*012c*/ 	.word	0x00000008
        /*0130*/ 	.short	0x0100
        /*0132*/ 	.byte	0x04
	.zero		1


	//   ....[3]....
        /*0134*/ 	.word	0x00000670
        /*0138*/ 	.word	0x000000ff
        /*013c*/ 	.word	0x00000048
        /*0140*/ 	.short	0x0100
        /*0142*/ 	.byte	0x04
	.zero		1


	//   ....[4]....
        /*0144*/ 	.word	0x00000680
        /*0148*/ 	.word	0x000000ff
        /*014c*/ 	.word	0x00000010
        /*0150*/ 	.short	0x0100
        /*0152*/ 	.byte	0x04
	.zero		1


	//   ....[5]....
        /*0154*/ 	.word	0x00000690
        /*0158*/ 	.word	0x000000ff
        /*015c*/ 	.word	0x00000050
        /*0160*/ 	.short	0x0100
        /*0162*/ 	.byte	0x04
	.zero		1


	//   ....[6]....
        /*0164*/ 	.word	0x000006a0
        /*0168*/ 	.word	0x000000ff
        /*016c*/ 	.word	0x00000018
        /*0170*/ 	.short	0x0100
        /*0172*/ 	.byte	0x04
	.zero		1


	//   ....[7]....
        /*0174*/ 	.word	0x000006b0
        /*0178*/ 	.word	0x000000ff
        /*017c*/ 	.word	0x00000058
        /*0180*/ 	.short	0x0100
        /*0182*/ 	.byte	0x04
	.zero		1


	//   ....[8]....
        /*0184*/ 	.word	0x000006c0
        /*0188*/ 	.word	0x000000ff
        /*018c*/ 	.word	0x00000020
        /*0190*/ 	.short	0x0100
        /*0192*/ 	.byte	0x04
	.zero		1


	//   ....[9]....
        /*0194*/ 	.word	0x000006d0
        /*0198*/ 	.word	0x000000ff
        /*019c*/ 	.word	0x00000060
        /*01a0*/ 	.short	0x0100
        /*01a2*/ 	.byte	0x04
	.zero		1


	//   ....[10]....
        /*01a4*/ 	.word	0x000006e0
        /*01a8*/ 	.word	0x000000ff
        /*01ac*/ 	.word	0x00000028
        /*01b0*/ 	.short	0x0100
        /*01b2*/ 	.byte	0x04
	.zero		1


	//   ....[11]....
        /*01b4*/ 	.word	0x000006f0
        /*01b8*/ 	.word	0x000000ff
        /*01bc*/ 	.word	0x00000068
        /*01c0*/ 	.short	0x0100
        /*01c2*/ 	.byte	0x04
	.zero		1


	//   ....[12]....
        /*01c4*/ 	.word	0x00000700
        /*01c8*/ 	.word	0x000000ff
        /*01cc*/ 	.word	0x00000030
        /*01d0*/ 	.short	0x0100
        /*01d2*/ 	.byte	0x04
	.zero		1


	//   ....[13]....
        /*01d4*/ 	.word	0x00000710
        /*01d8*/ 	.word	0x000000ff
        /*01dc*/ 	.word	0x00000070
        /*01e0*/ 	.short	0x0100
        /*01e2*/ 	.byte	0x04
	.zero		1


	//   ....[14]....
        /*01e4*/ 	.word	0x00000720
        /*01e8*/ 	.word	0x000000ff
        /*01ec*/ 	.word	0x00000038
        /*01f0*/ 	.short	0x0100
        /*01f2*/ 	.byte	0x04
	.zero		1


	//   ....[15]....
        /*01f4*/ 	.word	0x00000730
        /*01f8*/ 	.word	0x000000ff
        /*01fc*/ 	.word	0x00000078
        /*0200*/ 	.short	0x0100
        /*0202*/ 	.byte	0x04
	.zero		1


	//   ....[16]....
        /*0204*/ 	.word	0x00000850
        /*0208*/ 	.word	0x000000ff
        /*020c*/ 	.word	0x00000080
        /*0210*/ 	.short	0x0100
        /*0212*/ 	.byte	0x04
	.zero		1


	//   ....[17]....
        /*0214*/ 	.word	0x00000860
        /*0218*/ 	.word	0x000000ff
        /*021c*/ 	.word	0x00000098
        /*0220*/ 	.short	0x0100
        /*0222*/ 	.byte	0x04
	.zero		1


	//   ....[18]....
        /*0224*/ 	.word	0x00000870
        /*0228*/ 	.word	0x000000ff
        /*022c*/ 	.word	0x00000088
        /*0230*/ 	.short	0x0100
        /*0232*/ 	.byte	0x04
	.zero		1


	//   ....[19]....
        /*0234*/ 	.word	0x00000880
        /*0238*/ 	.word	0x000000ff
        /*023c*/ 	.word	0x000000a0
        /*0240*/ 	.short	0x0100
        /*0242*/ 	.byte	0x04
	.zero		1


	//   ....[20]....
        /*0244*/ 	.word	0x00000890
        /*0248*/ 	.word	0x000000ff
        /*024c*/ 	.word	0x00000090
        /*0250*/ 	.short	0x0100
        /*0252*/ 	.byte	0x04
	.zero		1


	//   ....[21]....
        /*0254*/ 	.word	0x000008a0
        /*0258*/ 	.word	0x000000ff
        /*025c*/ 	.word	0x000000a8
        /*0260*/ 	.short	0x0100
        /*0262*/ 	.byte	0x04
	.zero		1


	//   ....[22]....
        /*0264*/ 	.word	0x00000980
        /*0268*/ 	.word	0x000000ff
        /*026c*/ 	.word	0x000000b0
        /*0270*/ 	.short	0x0100
        /*0272*/ 	.byte	0x06
	.zero		1


	//   ....[23]....
        /*0274*/ 	.word	0x00000990
        /*0278*/ 	.word	0x000000ff
        /*027c*/ 	.word	0x000000b8
        /*0280*/ 	.short	0x0100
        /*0282*/ 	.byte	0x06
	.zero		1


	//   ....[24]....
        /*0284*/ 	.word	0x00000ac0
        /*0288*/ 	.word	0x000000ff
        /*028c*/ 	.word	0x000000c0
        /*0290*/ 	.short	0x0100
        /*0292*/ 	.byte	0x06
	.zero		1


	//   ....[25]....
        /*0294*/ 	.word	0x00000ad0
        /*0298*/ 	.word	0x000000ff
        /*029c*/ 	.word	0x000000d0
        /*02a0*/ 	.short	0x0100
        /*02a2*/ 	.byte	0x06
	.zero		1


	//   ....[26]....
        /*02a4*/ 	.word	0x00000ae0
        /*02a8*/ 	.word	0x000000ff
        /*02ac*/ 	.word	0x000000c8
        /*02b0*/ 	.short	0x0100
        /*02b2*/ 	.byte	0x06
	.zero		1


	//   ....[27]....
        /*02b4*/ 	.word	0x00000af0
        /*02b8*/ 	.word	0x000000ff
        /*02bc*/ 	.word	0x000000d8
        /*02c0*/ 	.short	0x0100
        /*02c2*/ 	.byte	0x06
	.zero		1


	//   ....[28]....
        /*02c4*/ 	.word	0x00000c10
        /*02c8*/ 	.word	0x000000ff
        /*02cc*/ 	.word	0x000000e0
        /*02d0*/ 	.short	0x0100
        /*02d2*/ 	.byte	0x04
	.zero		1


	//   ....[29]....
        /*02d4*/ 	.word	0x00000c20
        /*02d8*/ 	.word	0x000000ff
        /*02dc*/ 	.word	0x00000100
        /*02e0*/ 	.short	0x0100
        /*02e2*/ 	.byte	0x04
	.zero		1


	//   ....[30]....
        /*02e4*/ 	.word	0x00000c30
        /*02e8*/ 	.word	0x000000ff
        /*02ec*/ 	.word	0x000000e8
        /*02f0*/ 	.short	0x0100
        /*02f2*/ 	.byte	0x04
	.zero		1


	//   ....[31]....
        /*02f4*/ 	.word	0x00000c40
        /*02f8*/ 	.word	0x000000ff
        /*02fc*/ 	.word	0x00000108
        /*0300*/ 	.short	0x0100
        /*0302*/ 	.byte	0x04
	.zero		1


	//   ....[32]....
        /*0304*/ 	.word	0x00000c50
        /*0308*/ 	.word	0x000000ff
        /*030c*/ 	.word	0x000000f0
        /*0310*/ 	.short	0x0100
        /*0312*/ 	.byte	0x04
	.zero		1


	//   ....[33]....
        /*0314*/ 	.word	0x00000c60
        /*0318*/ 	.word	0x000000ff
        /*031c*/ 	.word	0x00000110
        /*0320*/ 	.short	0x0100
        /*0322*/ 	.byte	0x04
	.zero		1


	//   ....[34]....
        /*0324*/ 	.word	0x00000c70
        /*0328*/ 	.word	0x000000ff
        /*032c*/ 	.word	0x000000f8
        /*0330*/ 	.short	0x0100
        /*0332*/ 	.byte	0x04
	.zero		1


	//   ....[35]....
        /*0334*/ 	.word	0x00000c80
        /*0338*/ 	.word	0x000000ff
        /*033c*/ 	.word	0x00000118
        /*0340*/ 	.short	0x0100
        /*0342*/ 	.byte	0x04
	.zero		1


	//   ....[36]....
        /*0344*/ 	.word	0x00000d70
        /*0348*/ 	.word	0x000000ff
        /*034c*/ 	.word	0x00000120
        /*0350*/ 	.short	0x0100
        /*0352*/ 	.byte	0x04
	.zero		1


	//   ....[37]....
        /*0354*/ 	.word	0x00000d80
        /*0358*/ 	.word	0x000000ff
        /*035c*/ 	.word	0x00000130
        /*0360*/ 	.short	0x0100
        /*0362*/ 	.byte	0x04
	.zero		1


	//   ....[38]....
        /*0364*/ 	.word	0x00000d90
        /*0368*/ 	.word	0x000000ff
        /*036c*/ 	.word	0x00000128
        /*0370*/ 	.short	0x0100
        /*0372*/ 	.byte	0x04
	.zero		1


	//   ....[39]....
        /*0374*/ 	.word	0x00000da0
        /*0378*/ 	.word	0x000000ff
        /*037c*/ 	.word	0x00000138
        /*0380*/ 	.short	0x0100
        /*0382*/ 	.byte	0x04
	.zero		1


	//   ....[40]....
        /*0384*/ 	.word	0x00000ea0
        /*0388*/ 	.word	0x000000ff
        /*038c*/ 	.word	0x00000140
        /*0390*/ 	.short	0x0100
        /*0392*/ 	.byte	0x06
	.zero		1


	//   ....[41]....
        /*0394*/ 	.word	0x00001b10
        /*0398*/ 	.word	0x00000003
        /*039c*/ 	.word	0x00000130
        /*03a0*/ 	.short	0x010a
        /*03a2*/ 	.byte	0xff
	.zero		1


	//   ....[42]....
        /*03a4*/ 	.word	0x00001b40
        /*03a8*/ 	.word	0x00000003
        /*03ac*/ 	.word	0x00000120
        /*03b0*/ 	.short	0x0101
        /*03b2*/ 	.byte	0xff
	.zero		1


	//   ....[43]....
        /*03b4*/ 	.word	0x00001c00
        /*03b8*/ 	.word	0x000000ff
        /*03bc*/ 	.word	0x00000040
        /*03c0*/ 	.short	0x010a
        /*03c2*/ 	.byte	0x04
	.zero		1


	//   ....[44]....
        /*03c4*/ 	.word	0x00001cd0
        /*03c8*/ 	.word	0x000000ff
        /*03cc*/ 	.word	0x00000040
        /*03d0*/ 	.short	0x010a
        /*03d2*/ 	.byte	0x05
	.zero		1


	//   ....[45]....
        /*03d4*/ 	.word	0x00001e30
        /*03d8*/ 	.word	0x000000ff
        /*03dc*/ 	.word	0x00000040
        /*03e0*/ 	.short	0x010a
        /*03e2*/ 	.byte	0x04
	.zero		1


	//   ....[46]....
        /*03e4*/ 	.word	0x000020c0
        /*03e8*/ 	.word	0x000000ff
        /*03ec*/ 	.word	0x000000b8
        /*03f0*/ 	.short	0x0101
        /*03f2*/ 	.byte	0x15
	.zero		1


	//   ....[47]....
        /*03f4*/ 	.word	0x000020e0
        /*03f8*/ 	.word	0x000000ff
        /*03fc*/ 	.word	0x00000040
        /*0400*/ 	.short	0x010a
        /*0402*/ 	.byte	0x04
	.zero		1


	//   ....[48]....
        /*0404*/ 	.word	0x00002160
        /*0408*/ 	.word	0x000000ff
        /*040c*/ 	.word	0x00000040
        /*0410*/ 	.short	0x010a
        /*0412*/ 	.byte	0x06
	.zero		1


	//   ....[49]....
        /*0414*/ 	.word	0x000022a0
        /*0418*/ 	.word	0x000000ff
        /*041c*/ 	.word	0x00000040
        /*0420*/ 	.short	0x010a
        /*0422*/ 	.byte	0x04
	.zero		1


	//   ....[50]....
        /*0424*/ 	.word	0x00002560
        /*0428*/ 	.word	0x00000003
        /*042c*/ 	.word	0x000000c0
        /*0430*/ 	.short	0x010a
        /*0432*/ 	.byte	0xff
	.zero		1


	//   ....[51]....
        /*0434*/ 	.word	0x000026b0
        /*0438*/ 	.word	0x00000000
        /*043c*/ 	.word	0x00000000
        /*0440*/ 	.short	0x0101
        /*0442*/ 	.byte	0xff
	.zero		1


	//   ....[52]....
        /*0444*/ 	.word	0x00002c70
        /*0448*/ 	.word	0x000000ff
        /*044c*/ 	.word	0x00000000
        /*0450*/ 	.short	0x010a
        /*0452*/ 	.byte	0x04
	.zero		1


	//   ....[53]....
        /*0454*/ 	.word	0x00002d00
        /*0458*/ 	.word	0x000000ff
        /*045c*/ 	.word	0x00000000
        /*0460*/ 	.short	0x010a
        /*0462*/ 	.byte	0x05
	.zero		1


	//   ....[54]....
        /*0464*/ 	.word	0x00002d90
        /*0468*/ 	.word	0x000000ff
        /*046c*/ 	.word	0x00000000
        /*0470*/ 	.short	0x010a
        /*0472*/ 	.byte	0x05
	.zero		1


	//   ....[55]....
        /*0474*/ 	.word	0x00002e20
        /*0478*/ 	.word	0x000000ff
        /*047c*/ 	.word	0x00000000
        /*0480*/ 	.short	0x010a
        /*0482*/ 	.byte	0x05
	.zero		1


	//   ....[56]....
        /*0484*/ 	.word	0x00002eb0
        /*0488*/ 	.word	0x000000ff
        /*048c*/ 	.word	0x00000000
        /*0490*/ 	.short	0x010a
        /*0492*/ 	.byte	0x05
	.zero		1


	//   ....[57]....
        /*0494*/ 	.word	0x00002f40
        /*0498*/ 	.word	0x000000ff
        /*049c*/ 	.word	0x00000000
        /*04a0*/ 	.short	0x010a
        /*04a2*/ 	.byte	0x05
	.zero		1


	//   ....[58]....
        /*04a4*/ 	.word	0x00002fd0
        /*04a8*/ 	.word	0x000000ff
        /*04ac*/ 	.word	0x00000000
        /*04b0*/ 	.short	0x010a
        /*04b2*/ 	.byte	0x05
	.zero		1


	//   ....[59]....
        /*04b4*/ 	.word	0x00003070
        /*04b8*/ 	.word	0x00000000
        /*04bc*/ 	.word	0x00000000
        /*04c0*/ 	.short	0x010a
        /*04c2*/ 	.byte	0xff
	.zero		1


	//   ....[60]....
        /*04c4*/ 	.word	0x00003190
        /*04c8*/ 	.word	0x00000002
        /*04cc*/ 	.word	0x00000120
        /*04d0*/ 	.short	0x010a
        /*04d2*/ 	.byte	0xff
	.zero		1


	//   ....[61]....
        /*04d4*/ 	.word	0x000031f0
        /*04d8*/ 	.word	0x00000004
        /*04dc*/ 	.word	0x00000000
        /*04e0*/ 	.short	0x0101
        /*04e2*/ 	.byte	0xff
	.zero		1


	//   ....[62]....
        /*04e4*/ 	.word	0x00003210
        /*04e8*/ 	.word	0x000000ff
        /*04ec*/ 	.word	0x000000d0
        /*04f0*/ 	.short	0x010a
        /*04f2*/ 	.byte	0x04
	.zero		1


	//   ....[63]....
        /*04f4*/ 	.word	0x00003330
        /*04f8*/ 	.word	0x00000002
        /*04fc*/ 	.word	0x000000c0
        /*0500*/ 	.short	0x010a
        /*0502*/ 	.byte	0xff
	.zero		1


	//   ....[64]....
        /*0504*/ 	.word	0x00003440
        /*0508*/ 	.word	0x00000002
        /*050c*/ 	.word	0x00000000
        /*0510*/ 	.short	0x0101
        /*0512*/ 	.byte	0xff
	.zero		1


	//   ....[65]....
        /*0514*/ 	.word	0x000034d0
        /*0518*/ 	.word	0x000000ff
        /*051c*/ 	.word	0x000000d0
        /*0520*/ 	.short	0x0106
        /*0522*/ 	.byte	0x04
	.zero		1


	//   ....[66]....
        /*0524*/ 	.word	0x000034f0
        /*0528*/ 	.word	0x000000ff
        /*052c*/ 	.word	0x000000d0
        /*0530*/ 	.short	0x010a
        /*0532*/ 	.byte	0x04
	.zero		1


	//   ....[67]....
        /*0534*/ 	.word	0x00003580
        /*0538*/ 	.word	0x000000ff
        /*053c*/ 	.word	0x000000d0
        /*0540*/ 	.short	0x0106
        /*0542*/ 	.byte	0x07
	.zero		1


	//   ....[68]....
        /*0544*/ 	.word	0x000035c0
        /*0548*/ 	.word	0x00000000
        /*054c*/ 	.word	0x000000d0
        /*0550*/ 	.short	0x010a
        /*0552*/ 	.byte	0xff
	.zero		1


	//   ....[69]....
        /*0554*/ 	.word	0x00003800
        /*0558*/ 	.word	0x000000ff
        /*055c*/ 	.word	0x00000008
        /*0560*/ 	.short	0x010a
        /*0562*/ 	.byte	0x05
	.zero		1


	//   ....[70]....
        /*0564*/ 	.word	0x00003820
        /*0568*/ 	.word	0x000000ff
        /*056c*/ 	.word	0x00000008
        /*0570*/ 	.short	0x010a
        /*0572*/ 	.byte	0x05
	.zero		1


	//   ....[71]....
        /*0574*/ 	.word	0x000039b0
        /*0578*/ 	.word	0x000000ff
        /*057c*/ 	.word	0x00000008
        /*0580*/ 	.short	0x010a
        /*0582*/ 	.byte	0x05
	.zero		1


	//   ....[72]....
        /*0584*/ 	.word	0x000039d0
        /*0588*/ 	.word	0x000000ff
        /*058c*/ 	.word	0x00000008
        /*0590*/ 	.short	0x010a
        /*0592*/ 	.byte	0x05
	.zero		1


	//   ....[73]....
        /*0594*/ 	.word	0x00003a90
        /*0598*/ 	.word	0x000000ff
        /*059c*/ 	.word	0x00000000
        /*05a0*/ 	.short	0x0101
        /*05a2*/ 	.byte	0x04
	.zero		1


	//   ....[74]....
        /*05a4*/ 	.word	0x00003e50
        /*05a8*/ 	.word	0x00000000
        /*05ac*/ 	.word	0x000000c0
        /*05b0*/ 	.short	0x010a
        /*05b2*/ 	.byte	0xff
	.zero		1


	//   ....[75]....
        /*05b4*/ 	.word	0x00003f10
        /*05b8*/ 	.word	0x00000000
        /*05bc*/ 	.word	0x00000000
        /*05c0*/ 	.short	0x0101
        /*05c2*/ 	.byte	0xff
	.zero		1


	//   ....[76]....
        /*05c4*/ 	.word	0x00003fd0
        /*05c8*/ 	.word	0x000000ff
        /*05cc*/ 	.word	0x00000000
        /*05d0*/ 	.short	0x010a
        /*05d2*/ 	.byte	0x04
	.zero		1


	//   ....[77]....
        /*05d4*/ 	.word	0x00003fe0
        /*05d8*/ 	.word	0x000000ff
        /*05dc*/ 	.word	0x00000100
        /*05e0*/ 	.short	0x010a
        /*05e2*/ 	.byte	0x2e
	.zero		1


	//   ....[78]....
        /*05e4*/ 	.word	0x00004090
        /*05e8*/ 	.word	0x000000ff
        /*05ec*/ 	.word	0x00000000
        /*05f0*/ 	.short	0x010a
        /*05f2*/ 	.byte	0x07
	.zero		1


	//   ....[79]....
        /*05f4*/ 	.word	0x000041c0
        /*05f8*/ 	.word	0x000000ff
        /*05fc*/ 	.word	0x00000000
        /*0600*/ 	.short	0x010a
        /*0602*/ 	.byte	0x04
	.zero		1


	//   ....[80]....
        /*0604*/ 	.word	0x00004600
        /*0608*/ 	.word	0x000000ff
        /*060c*/ 	.word	0x00000000
        /*0610*/ 	.short	0x010a
        /*0612*/ 	.byte	0x04
	.zero		1


	//   ....[81]....
        /*0614*/ 	.word	0x00004690
        /*0618*/ 	.word	0x000000ff
        /*061c*/ 	.word	0x00000000
        /*0620*/ 	.short	0x010a
        /*0622*/ 	.byte	0x05
	.zero		1


	//   ....[82]....
        /*0624*/ 	.word	0x00004720
        /*0628*/ 	.word	0x000000ff
        /*062c*/ 	.word	0x00000000
        /*0630*/ 	.short	0x010a
        /*0632*/ 	.byte	0x05
	.zero		1


	//   ....[83]....
        /*0634*/ 	.word	0x000047c0
        /*0638*/ 	.word	0x00000000
        /*063c*/ 	.word	0x00000000
        /*0640*/ 	.short	0x010a
        /*0642*/ 	.byte	0xff
	.zero		1


	//   ....[84]....
        /*0644*/ 	.word	0x00004800
        /*0648*/ 	.word	0x00000000
        /*064c*/ 	.word	0x00000000
        /*0650*/ 	.short	0x010a
        /*0652*/ 	.byte	0xff
	.zero		1


	//   ....[85]....
        /*0654*/ 	.word	0x00004870
        /*0658*/ 	.word	0x000000ff
        /*065c*/ 	.word	0x00000000
        /*0660*/ 	.short	0x0101
        /*0662*/ 	.byte	0x04
	.zero		1


	//   ....[86]....
        /*0664*/ 	.word	0x000048b0
        /*0668*/ 	.word	0x000000ff
        /*066c*/ 	.word	0x00000140
        /*0670*/ 	.short	0x010a
        /*0672*/ 	.byte	0x29
	.zero		1


	//   ....[87]....
        /*0674*/ 	.word	0x00004900
        /*0678*/ 	.word	0x000000ff
        /*067c*/ 	.word	0x00000000
        /*0680*/ 	.short	0x0101
        /*0682*/ 	.byte	0x04
	.zero		1


	//   ....[88]....
        /*0684*/ 	.word	0x00004d60
        /*0688*/ 	.word	0x0000000c
        /*068c*/ 	.word	0x000000c0
        /*0690*/ 	.short	0x010a
        /*0692*/ 	.byte	0xff
	.zero		1


	//   ....[89]....
        /*0694*/ 	.word	0x00004ed0
        /*0698*/ 	.word	0x00000000
        /*069c*/ 	.word	0x00000000
        /*06a0*/ 	.short	0x0101
        /*06a2*/ 	.byte	0xff
	.zero		1


	//   ....[90]....
        /*06a4*/ 	.word	0x00005350
        /*06a8*/ 	.word	0x000000ff
        /*06ac*/ 	.word	0x000000b8
        /*06b0*/ 	.short	0x010a
        /*06b2*/ 	.byte	0x1d
	.zero		1


	//   ....[91]....
        /*06b4*/ 	.word	0x00005510
        /*06b8*/ 	.word	0x000000ff
        /*06bc*/ 	.word	0x00000098
        /*06c0*/ 	.short	0x010a
        /*06c2*/ 	.byte	0x04
	.zero		1


	//   ....[92]....
        /*06c4*/ 	.word	0x00005750
        /*06c8*/ 	.word	0x000000ff
        /*06cc*/ 	.word	0x00000080
        /*06d0*/ 	.short	0x010b
        /*06d2*/ 	.byte	0x04
	.zero		1


	//   ....[93]....
        /*06d4*/ 	.word	0x00005760
        /*06d8*/ 	.word	0x000000ff
        /*06dc*/ 	.word	0x00000000
        /*06e0*/ 	.short	0x0101
        /*06e2*/ 	.byte	0x10
	.zero		1


	//   ....[94]....
        /*06e4*/ 	.word	0x00005770
        /*06e8*/ 	.word	0x000000ff
        /*06ec*/ 	.word	0x00000098
        /*06f0*/ 	.short	0x010a
        /*06f2*/ 	.byte	0x05
	.zero		1


	//   ....[95]....
        /*06f4*/ 	.word	0x000059d0
        /*06f8*/ 	.word	0x000000ff
        /*06fc*/ 	.word	0x00000080
        /*0700*/ 	.short	0x010b
        /*0702*/ 	.byte	0x05
	.zero		1


	//   ....[96]....
        /*0704*/ 	.word	0x000059e0
        /*0708*/ 	.word	0x000000ff
        /*070c*/ 	.word	0x00000000
        /*0710*/ 	.short	0x0101
        /*0712*/ 	.byte	0x04
	.zero		1


	//   ....[97]....
        /*0714*/ 	.word	0x00005a90
        /*0718*/ 	.word	0x000000ff
        /*071c*/ 	.word	0x00000000
        /*0720*/ 	.short	0x010a
        /*0722*/ 	.byte	0x04
	.zero		1


	//   ....[98]....
        /*0724*/ 	.word	0x00005b20
        /*0728*/ 	.word	0x000000ff
        /*072c*/ 	.word	0x00000000
        /*0730*/ 	.short	0x010a
        /*0732*/ 	.byte	0x05
	.zero		1


	//   ....[99]....
        /*0734*/ 	.word	0x00005bc0
        /*0738*/ 	.word	0x00000000
        /*073c*/ 	.word	0x00000000
        /*0740*/ 	.short	0x010a
        /*0742*/ 	.byte	0xff
	.zero		1


	//   ....[100]....
        /*0744*/ 	.word	0x00005ef0
        /*0748*/ 	.word	0x00000000
        /*074c*/ 	.word	0x000000c0
        /*0750*/ 	.short	0x010a
        /*0752*/ 	.byte	0xff
	.zero		1


	//   ....[101]....
        /*0754*/ 	.word	0x00005fc0
        /*0758*/ 	.word	0x00000000
        /*075c*/ 	.word	0x00000000
        /*0760*/ 	.short	0x0101
        /*0762*/ 	.byte	0xff
	.zero		1


	//   ....[102]....
        /*0764*/ 	.word	0x00006bb0
        /*0768*/ 	.word	0x00000000
        /*076c*/ 	.word	0x00000080
        /*0770*/ 	.short	0x010a
        /*0772*/ 	.byte	0xff
	.zero		1


	//   ....[103]....
        /*0774*/ 	.word	0x00006be0
        /*0778*/ 	.word	0x0000003e
        /*077c*/ 	.word	0x000000e0
        /*0780*/ 	.short	0x010a
        /*0782*/ 	.byte	0xff
	.zero		1


	//   ....[104]....
        /*0784*/ 	.word	0x00006cf0
        /*0788*/ 	.word	0x00000000
        /*078c*/ 	.word	0x00000080
        /*0790*/ 	.short	0x010a
        /*0792*/ 	.byte	0xff
	.zero		1


	//   ....[105]....
        /*0794*/ 	.word	0x00006e00
        /*0798*/ 	.word	0x0000003e
        /*079c*/ 	.word	0x000000e0
        /*07a0*/ 	.short	0x010a
        /*07a2*/ 	.byte	0xff
	.zero		1


	//   ....[106]....
        /*07a4*/ 	.word	0x00007620
        /*07a8*/ 	.word	0x00000000
        /*07ac*/ 	.word	0x00000000
        /*07b0*/ 	.short	0x0101
        /*07b2*/ 	.byte	0xff
	.zero		1


	//   ....[107]....
        /*07b4*/ 	.word	0x00007630
        /*07b8*/ 	.word	0x00000002
        /*07bc*/ 	.word	0x00000080
        /*07c0*/ 	.short	0x010a
        /*07c2*/ 	.byte	0xff
	.zero		1


	//   ....[108]....
        /*07c4*/ 	.word	0x000076f0
        /*07c8*/ 	.word	0x00000002
        /*07cc*/ 	.word	0x00000080
        /*07d0*/ 	.short	0x010a
        /*07d2*/ 	.byte	0xff
	.zero		1


	//   ....[109]....
        /*07d4*/ 	.word	0x00007a70
        /*07d8*/ 	.word	0x0000003e
        /*07dc*/ 	.word	0x00000000
        /*07e0*/ 	.short	0x0101
        /*07e2*/ 	.byte	0xff
	.zero		1


	//   ....[110]....
        /*07e4*/ 	.word	0x00008020
        /*07e8*/ 	.word	0x00000002
        /*07ec*/ 	.word	0x00000000
        /*07f0*/ 	.short	0x0101
        /*07f2*/ 	.byte	0xff
	.zero		1


	//   ....[111]....
        /*07f4*/ 	.word	0x000082e0
        /*07f8*/ 	.word	0x000000ff
        /*07fc*/ 	.word	0x00000000
        /*0800*/ 	.short	0x0101
        /*0802*/ 	.byte	0x06
	.zero		1


	//   ....[112]....
        /*0804*/ 	.word	0x00008300
        /*0808*/ 	.word	0x00000003
        /*080c*/ 	.word	0x00000130
        /*0810*/ 	.short	0x010a
        /*0812*/ 	.byte	0xff
	.zero		1


	//   ....[113]....
        /*0814*/ 	.word	0x00008360
        /*0818*/ 	.word	0x00000000
        /*081c*/ 	.word	0x00000040
        /*0820*/ 	.short	0x010a
        /*0822*/ 	.byte	0xff
	.zero		1


	//   ....[114]....
        /*0824*/ 	.word	0x000083c0
        /*0828*/ 	.word	0x00000000
        /*082c*/ 	.word	0x00000040
        /*0830*/ 	.short	0x010a
        /*0832*/ 	.byte	0xff
	.zero		1


	//   ....[115]....
        /*0834*/ 	.word	0x00008410
        /*0838*/ 	.word	0x00000003
        /*083c*/ 	.word	0x000000c0
        /*0840*/ 	.short	0x010a
        /*0842*/ 	.byte	0xff
	.zero		1


	//   ....[116]....
        /*0844*/ 	.word	0x00008470
        /*0848*/ 	.word	0x00000000
        /*084c*/ 	.word	0x00000000
        /*0850*/ 	.short	0x010a
        /*0852*/ 	.byte	0xff
	.zero		1


	//   ....[117]....
        /*0854*/ 	.word	0x000084d0
        /*0858*/ 	.word	0x00000000
        /*085c*/ 	.word	0x00000000
        /*0860*/ 	.short	0x010a
        /*0862*/ 	.byte	0xff
	.zero		1


	//   ....[118]....
        /*0864*/ 	.word	0x00008530
        /*0868*/ 	.word	0x00000000
        /*086c*/ 	.word	0x00000000
        /*0870*/ 	.short	0x010a
        /*0872*/ 	.byte	0xff
	.zero		1


	//   ....[119]....
        /*0874*/ 	.word	0x00008590
        /*0878*/ 	.word	0x00000000
        /*087c*/ 	.word	0x00000000
        /*0880*/ 	.short	0x010a
        /*0882*/ 	.byte	0xff
	.zero		1


	//   ....[120]....
        /*0884*/ 	.word	0x000085f0
        /*0888*/ 	.word	0x00000000
        /*088c*/ 	.word	0x00000000
        /*0890*/ 	.short	0x010a
        /*0892*/ 	.byte	0xff
	.zero		1


	//   ....[121]....
        /*0894*/ 	.word	0x00008650
        /*0898*/ 	.word	0x00000000
        /*089c*/ 	.word	0x00000000
        /*08a0*/ 	.short	0x010a
        /*08a2*/ 	.byte	0xff
	.zero		1


	//   ....[122]....
        /*08a4*/ 	.word	0x000086b0
        /*08a8*/ 	.word	0x00000000
        /*08ac*/ 	.word	0x00000000
        /*08b0*/ 	.short	0x010a
        /*08b2*/ 	.byte	0xff
	.zero		1


	//   ....[123]....
        /*08b4*/ 	.word	0x00008700
        /*08b8*/ 	.word	0x00000002
        /*08bc*/ 	.word	0x00000120
        /*08c0*/ 	.short	0x010a
        /*08c2*/ 	.byte	0xff
	.zero		1


	//   ....[124]....
        /*08c4*/ 	.word	0x00008760
        /*08c8*/ 	.word	0x00000002
        /*08cc*/ 	.word	0x000000d0
        /*08d0*/ 	.short	0x010a
        /*08d2*/ 	.byte	0xff
	.zero		1


	//   ....[125]....
        /*08d4*/ 	.word	0x000087b0
        /*08d8*/ 	.word	0x00000002
        /*08dc*/ 	.word	0x000000c0
        /*08e0*/ 	.short	0x010a
        /*08e2*/ 	.byte	0xff
	.zero		1


	//   ....[126]....
        /*08e4*/ 	.word	0x00008810
        /*08e8*/ 	.word	0x00000000
        /*08ec*/ 	.word	0x000000d0
        /*08f0*/ 	.short	0x010a
        /*08f2*/ 	.byte	0xff
	.zero		1


	//   ....[127]....
        /*08f4*/ 	.word	0x00008870
        /*08f8*/ 	.word	0x00000000
        /*08fc*/ 	.word	0x00000008
        /*0900*/ 	.short	0x010a
        /*0902*/ 	.byte	0xff
	.zero		1


	//   ....[128]....
        /*0904*/ 	.word	0x00008950
        /*0908*/ 	.word	0x00000000
        /*090c*/ 	.word	0x00000008
        /*0910*/ 	.short	0x010a
        /*0912*/ 	.byte	0xff
	.zero		1


	//   ....[129]....
        /*0914*/ 	.word	0x000089a0
        /*0918*/ 	.word	0x00000000
        /*091c*/ 	.word	0x000000c0
        /*0920*/ 	.short	0x010a
        /*0922*/ 	.byte	0xff
	.zero		1


	//   ....[130]....
        /*0924*/ 	.word	0x00008a00
        /*0928*/ 	.word	0x00000000
        /*092c*/ 	.word	0x00000100
        /*0930*/ 	.short	0x010a
        /*0932*/ 	.byte	0xff
	.zero		1


	//   ....[131]....
        /*0934*/ 	.word	0x00008a60
        /*0938*/ 	.word	0x00000000
        /*093c*/ 	.word	0x00000000
        /*0940*/ 	.short	0x010a
        /*0942*/ 	.byte	0xff
	.zero		1


	//   ....[132]....
        /*0944*/ 	.word	0x00008ac0
        /*0948*/ 	.word	0x00000000
        /*094c*/ 	.word	0x00000000
        /*0950*/ 	.short	0x010a
        /*0952*/ 	.byte	0xff
	.zero		1


	//   ....[133]....
        /*0954*/ 	.word	0x00008b20
        /*0958*/ 	.word	0x00000000
        /*095c*/ 	.word	0x00000000
        /*0960*/ 	.short	0x010a
        /*0962*/ 	.byte	0xff
	.zero		1


	//   ....[134]....
        /*0964*/ 	.word	0x00008b80
        /*0968*/ 	.word	0x00000000
        /*096c*/ 	.word	0x00000000
        /*0970*/ 	.short	0x010a
        /*0972*/ 	.byte	0xff
	.zero		1


	//   ....[135]....
        /*0974*/ 	.word	0x00008be0
        /*0978*/ 	.word	0x00000000
        /*097c*/ 	.word	0x00000140
        /*0980*/ 	.short	0x010a
        /*0982*/ 	.byte	0xff
	.zero		1


	//   ....[136]....
        /*0984*/ 	.word	0x00008c30
        /*0988*/ 	.word	0x0000000c
        /*098c*/ 	.word	0x000000c0
        /*0990*/ 	.short	0x010a
        /*0992*/ 	.byte	0xff
	.zero		1


	//   ....[137]....
        /*0994*/ 	.word	0x00008c90
        /*0998*/ 	.word	0x00000000
        /*099c*/ 	.word	0x000000b8
        /*09a0*/ 	.short	0x010a
        /*09a2*/ 	.byte	0xff
	.zero		1


	//   ....[138]....
        /*09a4*/ 	.word	0x00008cf0
        /*09a8*/ 	.word	0x00000000
        /*09ac*/ 	.word	0x00000098
        /*09b0*/ 	.short	0x010a
        /*09b2*/ 	.byte	0xff
	.zero		1


	//   ....[139]....
        /*09b4*/ 	.word	0x00008d50
        /*09b8*/ 	.word	0x00000009
        /*09bc*/ 	.word	0x00000098
        /*09c0*/ 	.short	0x010a
        /*09c2*/ 	.byte	0xff
	.zero		1


	//   ....[140]....
        /*09c4*/ 	.word	0x00008db0
        /*09c8*/ 	.word	0x00000000
        /*09cc*/ 	.word	0x00000000
        /*09d0*/ 	.short	0x010a
        /*09d2*/ 	.byte	0xff
	.zero		1


	//   ....[141]....
        /*09d4*/ 	.word	0x00008e10
        /*09d8*/ 	.word	0x00000000
        /*09dc*/ 	.word	0x00000000
        /*09e0*/ 	.short	0x010a
        /*09e2*/ 	.byte	0xff
	.zero		1


	//   ....[142]....
        /*09e4*/ 	.word	0x00008e60
        /*09e8*/ 	.word	0x00000000
        /*09ec*/ 	.word	0x000000c0
        /*09f0*/ 	.short	0x010a
        /*09f2*/ 	.byte	0xff
	.zero		1


	//   ....[143]....
        /*09f4*/ 	.word	0x00008eb0
        /*09f8*/ 	.word	0x00000000
        /*09fc*/ 	.word	0x00000080
        /*0a00*/ 	.short	0x010a
        /*0a02*/ 	.byte	0xff
	.zero		1


	//   ....[144]....
        /*0a04*/ 	.word	0x00008f00
        /*0a08*/ 	.word	0x0000003e
        /*0a0c*/ 	.word	0x000000e0
        /*0a10*/ 	.short	0x010a
        /*0a12*/ 	.byte	0xff
	.zero		1


	//   ....[145]....
        /*0a14*/ 	.word	0x00008f50
        /*0a18*/ 	.word	0x00000002
        /*0a1c*/ 	.word	0x00000080
        /*0a20*/ 	.short	0x010a
        /*0a22*/ 	.byte	0xff
	.zero		1


	//----- nvinfo : EIATTR_NUM_MBARRIERS
	.align		4
.L_47:
        /*0a24*/ 	.byte	0x03, 0x38
        /*0a26*/ 	.short	0x0029


	//----- nvinfo : EIATTR_EXIT_INSTR_OFFSETS
	.align		4
        /*0a28*/ 	.byte	0x04, 0x1c
        /*0a2a*/ 	.short	(.L_49 - .L_48)


	//   ....[0]....
.L_48:
        /*0a2c*/ 	.word	0x000030a0


	//   ....[1]....
        /*0a30*/ 	.word	0x00003590


	//   ....[2]....
        /*0a34*/ 	.word	0x000035f0


	//   ....[3]....
        /*0a38*/ 	.word	0x00004b30


	//   ....[4]....
        /*0a3c*/ 	.word	0x00005bf0


	//   ....[5]....
        /*0a40*/ 	.word	0x00005c30


	//   ....[6]....
        /*0a44*/ 	.word	0x000081e0


	//   ....[7]....
        /*0a48*/ 	.word	0x00008250


	//   ....[8]....
        /*0a4c*/ 	.word	0x00008280


	//   ....[9]....
        /*0a50*/ 	.word	0x000082f0


	//----- nvinfo : EIATTR_MAX_THREADS
	.align		4
.L_49:
        /*0a54*/ 	.byte	0x04, 0x05
        /*0a56*/ 	.short	(.L_51 - .L_50)
.L_50:
        /*0a58*/ 	.word	0x00000100
        /*0a5c*/ 	.word	0x00000001
        /*0a60*/ 	.word	0x00000001


	//----- nvinfo : EIATTR_CRS_STACK_SIZE
	.align		4
.L_51:
        /*0a64*/ 	.byte	0x04, 0x1e
        /*0a66*/ 	.short	(.L_53 - .L_52)
.L_52:
        /*0a68*/ 	.word	0x00000000


	//----- nvinfo : EIATTR_CBANK_PARAM_SIZE
	.align		4
.L_53:
        /*0a6c*/ 	.byte	0x03, 0x19
        /*0a6e*/ 	.short	0x0800


	//----- nvinfo : EIATTR_PARAM_CBANK
	.align		4
        /*0a70*/ 	.byte	0x04, 0x0a
        /*0a72*/ 	.short	(.L_55 - .L_54)
	.align		4
.L_54:
        /*0a74*/ 	.word	index@(.nv.constant0._ZN7cutlass13device_kernelINS_4gemm6kernel13GemmUniversalIN4cute5tupleIJiiiiEEENS1_10collective13CollectiveMmaINS1_35MainloopSm100TmaUmmaWarpSpecializedILi8ELi2ELi4ENS5_IJNS4_1CILi2EEENSA_ILi4EEENSA_ILi1EEEEEEEENS5_IJNSA_ILi128EEENSA_ILi64EEESG_EEENS_10bfloat16_tENS5_IJlSD_lEEESJ_SK_NS4_8TiledMMAINS4_8MMA_AtomIJNS4_26SM100_MMA_F16BF16_2x1SM_SSISJ_SJ_fLi128ELi64ELNS4_4UMMA5MajorE0ELSP_0ELNSO_7ScaleInE0ELSQ_0EEEEEENS4_6LayoutINS5_IJSD_SD_SD_EEENS5_IJNSA_ILi0EEESV_SV_EEEEENS5_IJNS4_10UnderscoreESY_SY_EEEEENS4_28SM100_TMA_2SM_LOAD_MULTICASTENS4_14ComposedLayoutINS4_7SwizzleILi3ELi4ELi3EEENS4_18smem_ptr_flag_bitsILi16EEENST_INS5_IJNSA_ILi8EEESH_EEENS5_IJSH_SD_EEEEEEEvNS4_8identityENS4_18SM100_TMA_2SM_LOADES1B_vS1C_EENS_8epilogue10collective18CollectiveEpilogueINS1F_23Sm100TmaWarpSpecializedILi3ELi2ELi16ELb1ELb0EEEJNS5_IJSH_SH_SG_EEENS5_IJNST_ISH_SD_EENST_INS5_IJNSA_ILi16EEESB_EEENS5_IJSD_NSA_ILi32EEEEEEEEEEESJ_SK_SJ_SK_NS1F_6fusion15FusionCallbacksIS1J_NS1S_17LinearCombinationISJ_fSJ_fLNS_15FloatRoundStyleE2EEES1K_S1R_JEEENS4_5SM1004TMEM4LOAD26SM100_TMEM_LOAD_32dp32b16xENS4_13SM90_TMA_LOADENS12_INS13_ILi1ELi4ELi3EEES16_NST_INS5_IJS17_S1M_EEENS5_IJS1M_SD_EEEEEEENS4_39AutoVectorizingCopyWithAssumedAlignmentILi128EEENS4_14SM90_TMA_STOREES27_S29_S29_EEEvvEEEEvNT_6ParamsE)
        /*0a78*/ 	.short	0x0380
        /*0a7a*/ 	.short	0x0800


	//----- nvinfo : EIATTR_SW_WAR
	.align		4
.L_55:
        /*0a7c*/ 	.byte	0x04, 0x36
        /*0a7e*/ 	.short	(.L_57 - .L_56)
.L_56:
        /*0a80*/ 	.word	0x00000008
.L_57:


//--------------------- .nv.callgraph             --------------------------
	.section	.nv.callgraph,"",@"SHT_CUDA_CALLGRAPH"
	.align	4
	.sectionentsize	8
	.align		4
        /*0000*/ 	.word	0x00000000
	.align		4
        /*0004*/ 	.word	0xffffffff
	.align		4
        /*0008*/ 	.word	index@(_ZN7cutlass13device_kernelINS_4gemm6kernel13GemmUniversalIN4cute5tupleIJiiiiEEENS1_10collective13CollectiveMmaINS1_35MainloopSm100TmaUmmaWarpSpecializedILi8ELi2ELi4ENS5_IJNS4_1CILi2EEENSA_ILi4EEENSA_ILi1EEEEEEEENS5_IJNSA_ILi128EEENSA_ILi64EEESG_EEENS_10bfloat16_tENS5_IJlSD_lEEESJ_SK_NS4_8TiledMMAINS4_8MMA_AtomIJNS4_26SM100_MMA_F16BF16_2x1SM_SSISJ_SJ_fLi128ELi64ELNS4_4UMMA5MajorE0ELSP_0ELNSO_7ScaleInE0ELSQ_0EEEEEENS4_6LayoutINS5_IJSD_SD_SD_EEENS5_IJNSA_ILi0EEESV_SV_EEEEENS5_IJNS4_10UnderscoreESY_SY_EEEEENS4_28SM100_TMA_2SM_LOAD_MULTICASTENS4_14ComposedLayoutINS4_7SwizzleILi3ELi4ELi3EEENS4_18smem_ptr_flag_bitsILi16EEENST_INS5_IJNSA_ILi8EEESH_EEENS5_IJSH_SD_EEEEEEEvNS4_8identityENS4_18SM100_TMA_2SM_LOADES1B_vS1C_EENS_8epilogue10collective18CollectiveEpilogueINS1F_23Sm100TmaWarpSpecializedILi3ELi2ELi16ELb1ELb0EEEJNS5_IJSH_SH_SG_EEENS5_IJNST_ISH_SD_EENST_INS5_IJNSA_ILi16EEESB_EEENS5_IJSD_NSA_ILi32EEEEEEEEEEESJ_SK_SJ_SK_NS1F_6fusion15FusionCallbacksIS1J_NS1S_17LinearCombinationISJ_fSJ_fLNS_15FloatRoundStyleE2EEES1K_S1R_JEEENS4_5SM1004TMEM4LOAD26SM100_TMEM_LOAD_32dp32b16xENS4_13SM90_TMA_LOADENS12_INS13_ILi1ELi4ELi3EEES16_NST_INS5_IJS17_S1M_EEENS5_IJS1M_SD_EEEEEEENS4_39AutoVectorizingCopyWithAssumedAlignmentILi128EEENS4_14SM90_TMA_STOREES27_S29_S29_EEEvvEEEEvNT_6ParamsE)
	.align		4
        /*000c*/ 	.word	index@(__assertfail)
	.align		4
        /*0010*/ 	.word	0x00000000
	.align		4
        /*0014*/ 	.word	0xfffffffe
	.align		4
        /*0018*/ 	.word	0x00000000
	.align		4
        /*001c*/ 	.word	0xfffffffd
	.align		4
        /*0020*/ 	.word	0x00000000
	.align		4
        /*0024*/ 	.word	0xfffffffc


//--------------------- .nv.constant4             --------------------------
	.section	.nv.constant4,"a",@progbits
	.align	8
	.align		8
.nv.constant4:
        /*0000*/ 	.dword	__assertfail
	.align		8
        /*0008*/ 	.dword	__unnamed_1
	.align		8
        /*0010*/ 	.dword	__unnamed_2
	.align		8
        /*0018*/ 	.dword	_ZN40_INTERNAL_26c0eb50_4_k_cu_8470fc40_336934cuda3std3__45__cpo5beginE
	.align		8
        /*0020*/ 	.dword	_ZN40_INTERNAL_26c0eb50_4_k_cu_8470fc40_336934cuda3std3__45__cpo3endE
	.align		8
        /*0028*/ 	.dword	_ZN40_INTERNAL_26c0eb50_4_k_cu_8470fc40_336934cuda3std3__45__cpo6cbeginE
	.align		8
        /*0030*/ 	.dword	_ZN40_INTERNAL_26c0eb50_4_k_cu_8470fc40_336934cuda3std3__45__cpo4cendE
	.align		8
        /*0038*/ 	.dword	_ZN40_INTERNAL_26c0eb50_4_k_cu_8470fc40_336934cuda3std3__442_GLOBAL__N__26c0eb50_4_k_cu_8470fc40_336936ignoreE
	.align		8
        /*0040*/ 	.dword	_ZN40_INTERNAL_26c0eb50_4_k_cu_8470fc40_336934cuda3std3__419piecewise_constructE
	.align		8
        /*0048*/ 	.dword	_ZN40_INTERNAL_26c0eb50_4_k_cu_8470fc40_336934cuda3std3__48in_placeE
	.align		8
        /*0050*/ 	.dword	_ZN40_INTERNAL_26c0eb50_4_k_cu_8470fc40_336934cuda3std6ranges3__45__cpo4swapE
	.align		8
        /*0058*/ 	.dword	_ZN40_INTERNAL_26c0eb50_4_k_cu_8470fc40_336934cuda3std6ranges3__45__cpo9iter_moveE
	.align		8
        /*0060*/ 	.dword	_ZN40_INTERNAL_26c0eb50_4_k_cu_8470fc40_336934cute7productE
	.align		8
        /*0068*/ 	.dword	_ZN40_INTERNAL_26c0eb50_4_k_cu_8470fc40_336934cute1_E
	.align		8
        /*0070*/ 	.dword	$str$25
	.align		8
        /*0078*/ 	.dword	$str$26
	.align		8
        /*0080*/ 	.dword	$str$27
	.align		8
        /*0088*/ 	.dword	$str$28


//--------------------- .text._ZN7cutlass13device_kernelINS_4gemm6kernel13GemmUniversalIN4cute5tupleIJiiiiEEENS1_10collective13CollectiveMmaINS1_35MainloopSm100TmaUmmaWarpSpecializedILi8ELi2ELi4ENS5_IJNS4_1CILi2EEENSA_ILi4EEENSA_ILi1EEEEEEEENS5_IJNSA_ILi128EEENSA_ILi64EEESG_EEENS_10bfloat16_tENS5_IJlSD_lEEESJ_SK_NS4_8TiledMMAINS4_8MMA_AtomIJNS4_26SM100_MMA_F16BF16_2x1SM_SSISJ_SJ_fLi128ELi64ELNS4_4UMMA5MajorE0ELSP_0ELNSO_7ScaleInE0ELSQ_0EEEEEENS4_6LayoutINS5_IJSD_SD_SD_EEENS5_IJNSA_ILi0EEESV_SV_EEEEENS5_IJNS4_10UnderscoreESY_SY_EEEEENS4_28SM100_TMA_2SM_LOAD_MULTICASTENS4_14ComposedLayoutINS4_7SwizzleILi3ELi4ELi3EEENS4_18smem_ptr_flag_bitsILi16EEENST_INS5_IJNSA_ILi8EEESH_EEENS5_IJSH_SD_EEEEEEEvNS4_8identityENS4_18SM100_TMA_2SM_LOADES1B_vS1C_EENS_8epilogue10collective18CollectiveEpilogueINS1F_23Sm100TmaWarpSpecializedILi3ELi2ELi16ELb1ELb0EEEJNS5_IJSH_SH_SG_EEENS5_IJNST_ISH_SD_EENST_INS5_IJNSA_ILi16EEESB_EEENS5_IJSD_NSA_ILi32EEEEEEEEEEESJ_SK_SJ_SK_NS1F_6fusion15FusionCallbacksIS1J_NS1S_17LinearCombinationISJ_fSJ_fLNS_15FloatRoundStyleE2EEES1K_S1R_JEEENS4_5SM1004TMEM4LOAD26SM100_TMEM_LOAD_32dp32b16xENS4_13SM90_TMA_LOADENS12_INS13_ILi1ELi4ELi3EEES16_NST_INS5_IJS17_S1M_EEENS5_IJS1M_SD_EEEEEEENS4_39AutoVectorizingCopyWithAssumedAlignmentILi128EEENS4_14SM90_TMA_STOREES27_S29_S29_EEEvvEEEEvNT_6ParamsE --------------------------
	.section	.text._ZN7cutlass13device_kernelINS_4gemm6kernel13GemmUniversalIN4cute5tupleIJiiiiEEENS1_10collective13CollectiveMmaINS1_35MainloopSm100TmaUmmaWarpSpecializedILi8ELi2ELi4ENS5_IJNS4_1CILi2EEENSA_ILi4EEENSA_ILi1EEEEEEEENS5_IJNSA_ILi128EEENSA_ILi64EEESG_EEENS_10bfloat16_tENS5_IJlSD_lEEESJ_SK_NS4_8TiledMMAINS4_8MMA_AtomIJNS4_26SM100_MMA_F16BF16_2x1SM_SSISJ_SJ_fLi128ELi64ELNS4_4UMMA5MajorE0ELSP_0ELNSO_7ScaleInE0ELSQ_0EEEEEENS4_6LayoutINS5_IJSD_SD_SD_EEENS5_IJNSA_ILi0EEESV_SV_EEEEENS5_IJNS4_10UnderscoreESY_SY_EEEEENS4_28SM100_TMA_2SM_LOAD_MULTICASTENS4_14ComposedLayoutINS4_7SwizzleILi3ELi4ELi3EEENS4_18smem_ptr_flag_bitsILi16EEENST_INS5_IJNSA_ILi8EEESH_EEENS5_IJSH_SD_EEEEEEEvNS4_8identityENS4_18SM100_TMA_2SM_LOADES1B_vS1C_EENS_8epilogue10collective18CollectiveEpilogueINS1F_23Sm100TmaWarpSpecializedILi3ELi2ELi16ELb1ELb0EEEJNS5_IJSH_SH_SG_EEENS5_IJNST_ISH_SD_EENST_INS5_IJNSA_ILi16EEESB_EEENS5_IJSD_NSA_ILi32EEEEEEEEEEESJ_SK_SJ_SK_NS1F_6fusion15FusionCallbacksIS1J_NS1S_17LinearCombinationISJ_fSJ_fLNS_15FloatRoundStyleE2EEES1K_S1R_JEEENS4_5SM1004TMEM4LOAD26SM100_TMEM_LOAD_32dp32b16xENS4_13SM90_TMA_LOADENS12_INS13_ILi1ELi4ELi3EEES16_NST_INS5_IJS17_S1M_EEENS5_IJS1M_SD_EEEEEEENS4_39AutoVectorizingCopyWithAssumedAlignmentILi128EEENS4_14SM90_TMA_STOREES27_S29_S29_EEEvvEEEEvNT_6ParamsE,"ax",@progbits
	.align	128
.text._ZN7cutlass13device_kernelINS_4gemm6kernel13GemmUniversalIN4cute5tupleIJiiiiEEENS1_10collective13CollectiveMmaINS1_35MainloopSm100TmaUmmaWarpSpecializedILi8ELi2ELi4ENS5_IJNS4_1CILi2EEENSA_ILi4EEENSA_ILi1EEEEEEEENS5_IJNSA_ILi128EEENSA_ILi64EEESG_EEENS_10bfloat16_tENS5_IJlSD_lEEESJ_SK_NS4_8TiledMMAINS4_8MMA_AtomIJNS4_26SM100_MMA_F16BF16_2x1SM_SSISJ_SJ_fLi128ELi64ELNS4_4UMMA5MajorE0ELSP_0ELNSO_7ScaleInE0ELSQ_0EEEEEENS4_6LayoutINS5_IJSD_SD_SD_EEENS5_IJNSA_ILi0EEESV_SV_EEEEENS5_IJNS4_10UnderscoreESY_SY_EEEEENS4_28SM100_TMA_2SM_LOAD_MULTICASTENS4_14ComposedLayoutINS4_7SwizzleILi3ELi4ELi3EEENS4_18smem_ptr_flag_bitsILi16EEENST_INS5_IJNSA_ILi8EEESH_EEENS5_IJSH_SD_EEEEEEEvNS4_8identityENS4_18SM100_TMA_2SM_LOADES1B_vS1C_EENS_8epilogue10collective18CollectiveEpilogueINS1F_23Sm100TmaWarpSpecializedILi3ELi2ELi16ELb1ELb0EEEJNS5_IJSH_SH_SG_EEENS5_IJNST_ISH_SD_EENST_INS5_IJNSA_ILi16EEESB_EEENS5_IJSD_NSA_ILi32EEEEEEEEEEESJ_SK_SJ_SK_NS1F_6fusion15FusionCallbacksIS1J_NS1S_17LinearCombinationISJ_fSJ_fLNS_15FloatRoundStyleE2EEES1K_S1R_JEEENS4_5SM1004TMEM4LOAD26SM100_TMEM_LOAD_32dp32b16xENS4_13SM90_TMA_LOADENS12_INS13_ILi1ELi4ELi3EEES16_NST_INS5_IJS17_S1M_EEENS5_IJS1M_SD_EEEEEEENS4_39AutoVectorizingCopyWithAssumedAlignmentILi128EEENS4_14SM90_TMA_STOREES27_S29_S29_EEEvvEEEEvNT_6ParamsE:
        .type           _ZN7cutlass13device_kernelINS_4gemm6kernel13GemmUniversalIN4cute5tupleIJiiiiEEENS1_10collective13CollectiveMmaINS1_35MainloopSm100TmaUmmaWarpSpecializedILi8ELi2ELi4ENS5_IJNS4_1CILi2EEENSA_ILi4EEENSA_ILi1EEEEEEEENS5_IJNSA_ILi128EEENSA_ILi64EEESG_EEENS_10bfloat16_tENS5_IJlSD_lEEESJ_SK_NS4_8TiledMMAINS4_8MMA_AtomIJNS4_26SM100_MMA_F16BF16_2x1SM_SSISJ_SJ_fLi128ELi64ELNS4_4UMMA5MajorE0ELSP_0ELNSO_7ScaleInE0ELSQ_0EEEEEENS4_6LayoutINS5_IJSD_SD_SD_EEENS5_IJNSA_ILi0EEESV_SV_EEEEENS5_IJNS4_10UnderscoreESY_SY_EEEEENS4_28SM100_TMA_2SM_LOAD_MULTICASTENS4_14ComposedLayoutINS4_7SwizzleILi3ELi4ELi3EEENS4_18smem_ptr_flag_bitsILi16EEENST_INS5_IJNSA_ILi8EEESH_EEENS5_IJSH_SD_EEEEEEEvNS4_8identityENS4_18SM100_TMA_2SM_LOADES1B_vS1C_EENS_8epilogue10collective18CollectiveEpilogueINS1F_23Sm100TmaWarpSpecializedILi3ELi2ELi16ELb1ELb0EEEJNS5_IJSH_SH_SG_EEENS5_IJNST_ISH_SD_EENST_INS5_IJNSA_ILi16EEESB_EEENS5_IJSD_NSA_ILi32EEEEEEEEEEESJ_SK_SJ_SK_NS1F_6fusion15FusionCallbacksIS1J_NS1S_17LinearCombinationISJ_fSJ_fLNS_15FloatRoundStyleE2EEES1K_S1R_JEEENS4_5SM1004TMEM4LOAD26SM100_TMEM_LOAD_32dp32b16xENS4_13SM90_TMA_LOADENS12_INS13_ILi1ELi4ELi3EEES16_NST_INS5_IJS17_S1M_EEENS5_IJS1M_SD_EEEEEEENS4_39AutoVectorizingCopyWithAssumedAlignmentILi128EEENS4_14SM90_TMA_STOREES27_S29_S29_EEEvvEEEEvNT_6ParamsE,@function
        .size           _ZN7cutlass13device_kernelINS_4gemm6kernel13GemmUniversalIN4cute5tupleIJiiiiEEENS1_10collective13CollectiveMmaINS1_35MainloopSm100TmaUmmaWarpSpecializedILi8ELi2ELi4ENS5_IJNS4_1CILi2EEENSA_ILi4EEENSA_ILi1EEEEEEEENS5_IJNSA_ILi128EEENSA_ILi64EEESG_EEENS_10bfloat16_tENS5_IJlSD_lEEESJ_SK_NS4_8TiledMMAINS4_8MMA_AtomIJNS4_26SM100_MMA_F16BF16_2x1SM_SSISJ_SJ_fLi128ELi64ELNS4_4UMMA5MajorE0ELSP_0ELNSO_7ScaleInE0ELSQ_0EEEEEENS4_6LayoutINS5_IJSD_SD_SD_EEENS5_IJNSA_ILi0EEESV_SV_EEEEENS5_IJNS4_10UnderscoreESY_SY_EEEEENS4_28SM100_TMA_2SM_LOAD_MULTICASTENS4_14ComposedLayoutINS4_7SwizzleILi3ELi4ELi3EEENS4_18smem_ptr_flag_bitsILi16EEENST_INS5_IJNSA_ILi8EEESH_EEENS5_IJSH_SD_EEEEEEEvNS4_8identityENS4_18SM100_TMA_2SM_LOADES1B_vS1C_EENS_8epilogue10collective18CollectiveEpilogueINS1F_23Sm100TmaWarpSpecializedILi3ELi2ELi16ELb1ELb0EEEJNS5_IJSH_SH_SG_EEENS5_IJNST_ISH_SD_EENST_INS5_IJNSA_ILi16EEESB_EEENS5_IJSD_NSA_ILi32EEEEEEEEEEESJ_SK_SJ_SK_NS1F_6fusion15FusionCallbacksIS1J_NS1S_17LinearCombinationISJ_fSJ_fLNS_15FloatRoundStyleE2EEES1K_S1R_JEEENS4_5SM1004TMEM4LOAD26SM100_TMEM_LOAD_32dp32b16xENS4_13SM90_TMA_LOADENS12_INS13_ILi1ELi4ELi3EEES16_NST_INS5_IJS17_S1M_EEENS5_IJS1M_SD_EEEEEEENS4_39AutoVectorizingCopyWithAssumedAlignmentILi128EEENS4_14SM90_TMA_STOREES27_S29_S29_EEEvvEEEEvNT_6ParamsE,(.L_x_191 - _ZN7cutlass13device_kernelINS_4gemm6kernel13GemmUniversalIN4cute5tupleIJiiiiEEENS1_10collective13CollectiveMmaINS1_35MainloopSm100TmaUmmaWarpSpecializedILi8ELi2ELi4ENS5_IJNS4_1CILi2EEENSA_ILi4EEENSA_ILi1EEEEEEEENS5_IJNSA_ILi128EEENSA_ILi64EEESG_EEENS_10bfloat16_tENS5_IJlSD_lEEESJ_SK_NS4_8TiledMMAINS4_8MMA_AtomIJNS4_26SM100_MMA_F16BF16_2x1SM_SSISJ_SJ_fLi128ELi64ELNS4_4UMMA5MajorE0ELSP_0ELNSO_7ScaleInE0ELSQ_0EEEEEENS4_6LayoutINS5_IJSD_SD_SD_EEENS5_IJNSA_ILi0EEESV_SV_EEEEENS5_IJNS4_10UnderscoreESY_SY_EEEEENS4_28SM100_TMA_2SM_LOAD_MULTICASTENS4_14ComposedLayoutINS4_7SwizzleILi3ELi4ELi3EEENS4_18smem_ptr_flag_bitsILi16EEENST_INS5_IJNSA_ILi8EEESH_EEENS5_IJSH_SD_EEEEEEEvNS4_8identityENS4_18SM100_TMA_2SM_LOADES1B_vS1C_EENS_8epilogue10collective18CollectiveEpilogueINS1F_23Sm100TmaWarpSpecializedILi3ELi2ELi16ELb1ELb0EEEJNS5_IJSH_SH_SG_EEENS5_IJNST_ISH_SD_EENST_INS5_IJNSA_ILi16EEESB_EEENS5_IJSD_NSA_ILi32EEEEEEEEEEESJ_SK_SJ_SK_NS1F_6fusion15FusionCallbacksIS1J_NS1S_17LinearCombinationISJ_fSJ_fLNS_15FloatRoundStyleE2EEES1K_S1R_JEEENS4_5SM1004TMEM4LOAD26SM100_TMEM_LOAD_32dp32b16xENS4_13SM90_TMA_LOADENS12_INS13_ILi1ELi4ELi3EEES16_NST_INS5_IJS17_S1M_EEENS5_IJS1M_SD_EEEEEEENS4_39AutoVectorizingCopyWithAssumedAlignmentILi128EEENS4_14SM90_TMA_STOREES27_S29_S29_EEEvvEEEEvNT_6ParamsE)
        .other          _ZN7cutlass13device_kernelINS_4gemm6kernel13GemmUniversalIN4cute5tupleIJiiiiEEENS1_10collective13CollectiveMmaINS1_35MainloopSm100TmaUmmaWarpSpecializedILi8ELi2ELi4ENS5_IJNS4_1CILi2EEENSA_ILi4EEENSA_ILi1EEEEEEEENS5_IJNSA_ILi128EEENSA_ILi64EEESG_EEENS_10bfloat16_tENS5_IJlSD_lEEESJ_SK_NS4_8TiledMMAINS4_8MMA_AtomIJNS4_26SM100_MMA_F16BF16_2x1SM_SSISJ_SJ_fLi128ELi64ELNS4_4UMMA5MajorE0ELSP_0ELNSO_7ScaleInE0ELSQ_0EEEEEENS4_6LayoutINS5_IJSD_SD_SD_EEENS5_IJNSA_ILi0EEESV_SV_EEEEENS5_IJNS4_10UnderscoreESY_SY_EEEEENS4_28SM100_TMA_2SM_LOAD_MULTICASTENS4_14ComposedLayoutINS4_7SwizzleILi3ELi4ELi3EEENS4_18smem_ptr_flag_bitsILi16EEENST_INS5_IJNSA_ILi8EEESH_EEENS5_IJSH_SD_EEEEEEEvNS4_8identityENS4_18SM100_TMA_2SM_LOADES1B_vS1C_EENS_8epilogue10collective18CollectiveEpilogueINS1F_23Sm100TmaWarpSpecializedILi3ELi2ELi16ELb1ELb0EEEJNS5_IJSH_SH_SG_EEENS5_IJNST_ISH_SD_EENST_INS5_IJNSA_ILi16EEESB_EEENS5_IJSD_NSA_ILi32EEEEEEEEEEESJ_SK_SJ_SK_NS1F_6fusion15FusionCallbacksIS1J_NS1S_17LinearCombinationISJ_fSJ_fLNS_15FloatRoundStyleE2EEES1K_S1R_JEEENS4_5SM1004TMEM4LOAD26SM100_TMEM_LOAD_32dp32b16xENS4_13SM90_TMA_LOADENS12_INS13_ILi1ELi4ELi3EEES16_NST_INS5_IJS17_S1M_EEENS5_IJS1M_SD_EEEEEEENS4_39AutoVectorizingCopyWithAssumedAlignmentILi128EEENS4_14SM90_TMA_STOREES27_S29_S29_EEEvvEEEEvNT_6ParamsE,@"STO_CUDA_ENTRY STV_DEFAULT"
_ZN7cutlass13device_kernelINS_4gemm6kernel13GemmUniversalIN4cute5tupleIJiiiiEEENS1_10collective13CollectiveMmaINS1_35MainloopSm100TmaUmmaWarpSpecializedILi8ELi2ELi4ENS5_IJNS4_1CILi2EEENSA_ILi4EEENSA_ILi1EEEEEEEENS5_IJNSA_ILi128EEENSA_ILi64EEESG_EEENS_10bfloat16_tENS5_IJlSD_lEEESJ_SK_NS4_8TiledMMAINS4_8MMA_AtomIJNS4_26SM100_MMA_F16BF16_2x1SM_SSISJ_SJ_fLi128ELi64ELNS4_4UMMA5MajorE0ELSP_0ELNSO_7ScaleInE0ELSQ_0EEEEEENS4_6LayoutINS5_IJSD_SD_SD_EEENS5_IJNSA_ILi0EEESV_SV_EEEEENS5_IJNS4_10UnderscoreESY_SY_EEEEENS4_28SM100_TMA_2SM_LOAD_MULTICASTENS4_14ComposedLayoutINS4_7SwizzleILi3ELi4ELi3EEENS4_18smem_ptr_flag_bitsILi16EEENST_INS5_IJNSA_ILi8EEESH_EEENS5_IJSH_SD_EEEEEEEvNS4_8identityENS4_18SM100_TMA_2SM_LOADES1B_vS1C_EENS_8epilogue10collective18CollectiveEpilogueINS1F_23Sm100TmaWarpSpecializedILi3ELi2ELi16ELb1ELb0EEEJNS5_IJSH_SH_SG_EEENS5_IJNST_ISH_SD_EENST_INS5_IJNSA_ILi16EEESB_EEENS5_IJSD_NSA_ILi32EEEEEEEEEEESJ_SK_SJ_SK_NS1F_6fusion15FusionCallbacksIS1J_NS1S_17LinearCombinationISJ_fSJ_fLNS_15FloatRoundStyleE2EEES1K_S1R_JEEENS4_5SM1004TMEM4LOAD26SM100_TMEM_LOAD_32dp32b16xENS4_13SM90_TMA_LOADENS12_INS13_ILi1ELi4ELi3EEES16_NST_INS5_IJS17_S1M_EEENS5_IJS1M_SD_EEEEEEENS4_39AutoVectorizingCopyWithAssumedAlignmentILi128EEENS4_14SM90_TMA_STOREES27_S29_S29_EEEvvEEEEvNT_6ParamsE:
[----:B------:R-:W1:Y:S01]  /*0000*/  LDC R1, c[0x0][0x37c] ;  /* 0x0000df00ff017b82 */ /* 0x000e620000000800 */
[----:B------:R-:W2:Y:S01]  /*0010*/  S2R R67, SR_TID.X ;  /* 0x0000000000437919 */ /* 0x000ea20000002100 */
[----:B------:R-:W3:Y:S06]  /*0020*/  LDCU.64 UR8, c[0x0][0x890] ;  /* 0x00011200ff0877ac */ /* 0x000eec0008000a00 */
[----:B------:R-:W4:Y:S01]  /*0030*/  S2UR UR55, SR_CgaCtaId ;  /* 0x00000000003779c3 */ /* 0x000f220000008800 */
[----:B------:R-:W-:Y:S02]  /*0040*/  PRMT R54, RZ, 0x7610, R54 ;  /* 0x00007610ff367816 */ /* 0x000fe40000000036 */
[----:B------:R-:W-:-:S02]  /*0050*/  ELECT P0, URZ, PT ;  /* 0x0000000000ff782f */ /* 0x000fc40003800000 */
[----:B---3--:R-:W-:-:S04]  /*0060*/  ISETP.NE.U32.AND P1, PT, RZ, UR8, PT ;  /* 0x00000008ff007c0c */ /* 0x008fc8000bf25070 */
[----:B------:R-:W-:Y:S01]  /*0070*/  ISETP.NE.AND.EX P2, PT, RZ, UR9, PT, P1 ;  /* 0x00000009ff007c0c */ /* 0x000fe2000bf45310 */
[----:B----4-:R-:W-:Y:S02]  /*0080*/  ULOP3.LUT UR68, UR55, 0x1, URZ, 0xc0, !UPT ;  /* 0x0000000137447892 */ /* 0x010fe4000f8ec0ff */
[----:B------:R-:W-:Y:S01]  /*0090*/  ULOP3.LUT UR69, UR55, 0x1, URZ, 0x3c, !UPT ;  /* 0x0000000137457892 */ /* 0x000fe2000f8e3cff */
[----:B--2---:R-:W-:-:S05]  /*00a0*/  SHF.R.U32.HI R55, RZ, 0x5, R67 ;  /* 0x00000005ff377819 */ /* 0x004fca0000011643 */
[----:B------:R-:W2:Y:S02]  /*00b0*/  SHFL.IDX PT, R0, R55, RZ, 0x1f ;  /* 0x00001fff37007589 */ /* 0x000ea400000e0000 */
[----:B--2---:R-:W-:Y:S02]  /*00c0*/  R2UR UR22, R0 ;  /* 0x00000000001672ca */ /* 0x004fe400000e0000 */
[----:B-1----:R-:W-:Y:S05]  /*00d0*/  @P2 BRA `(.L_x_0) ;  /* 0x0000000000302947 */ /* 0x002fea0003800000 */
[----:B------:R-:W1:Y:S02]  /*00e0*/  LDCU.64 UR4, c[0x0][0x888] ;  /* 0x00011100ff0477ac */ /* 0x000e640008000a00 */
[----:B-1----:R-:W-:-:S04]  /*00f0*/  UISETP.NE.U32.AND UP0, UPT, UR4, URZ, UPT ;  /* 0x000000ff0400728c */ /* 0x002fc8000bf05070 */
[----:B------:R-:W-:-:S09]  /*0100*/  UISETP.NE.AND.EX UP0, UPT, UR5, URZ, UPT, UP0 ;  /* 0x000000ff0500728c */ /* 0x000fd2000bf05300 */
[----:B------:R-:W-:Y:S05]  /*0110*/  BRA.U !UP0, `(.L_x_1) ;  /* 0x0000000108147547 */ /* 0x000fea000b800000 */
[----:B------:R-:W1:Y:S01]  /*0120*/  LDC.64 R2, c[0x0][0x888] ;  /* 0x00022200ff027b82 */ /* 0x000e620000000a00 */
[----:B------:R-:W1:Y:S02]  /*0130*/  LDCU.64 UR4, c[0x0][0x358] ;  /* 0x00006b00ff0477ac */ /* 0x000e640008000a00 */
[----:B-1----:R1:W5:Y:S01]  /*0140*/  LDG.E R27, desc[UR4][R2.64] ;  /* 0x00000004021b7981 */ /* 0x002362000c1e1900 */
[----:B------:R-:W-:Y:S01]  /*0150*/  HFMA2 R54, -RZ, RZ, 0, 5.9604644775390625e-08 ;  /* 0x00000001ff367431 */ /* 0x000fe200000001ff */
[----:B------:R-:W-:Y:S05]  /*0160*/  BRA `(.L_x_0) ;  /* 0x00000000000c7947 */ /* 0x000fea0003800000 */
.L_x_1:
[----:B------:R-:W1:Y:S01]  /*0170*/  LDCU UR4, c[0x0][0x880] ;  /* 0x00011000ff0477ac */ /* 0x000e620008000800 */
[----:B------:R-:W-:Y:S01]  /*0180*/  HFMA2 R54, -RZ, RZ, 0, 5.9604644775390625e-08 ;  /* 0x00000001ff367431 */ /* 0x000fe200000001ff */
[----:B-1----:R-:W-:-:S07]  /*0190*/  MOV R27, UR4 ;  /* 0x00000004001b7c02 */ /* 0x002fce0008000f00 */
.L_x_0:
[----:B------:R-:W2:Y:S02]  /*01a0*/  LDCU.64 UR4, c[0x0][0x8b0] ;  /* 0x00011600ff0477ac */ /* 0x000ea40008000a00 */
[----:B--2---:R-:W-:-:S04]  /*01b0*/  UISETP.NE.U32.AND UP0, UPT, UR4, URZ, UPT ;  /* 0x000000ff0400728c */ /* 0x004fc8000bf05070 */
[----:B------:R-:W-:-:S09]  /*01c0*/  UISETP.NE.AND.EX UP0, UPT, UR5, URZ, UPT, UP0 ;  /* 0x000000ff0500728c */ /* 0x000fd2000bf05300 */
[----:B------:R-:W-:Y:S05]  /*01d0*/  BRA.U UP0, `(.L_x_2) ;  /* 0x0000000100287547 */ /* 0x000fea000b800000 */
[----:B------:R-:W2:Y:S02]  /*01e0*/  LDCU.64 UR4, c[0x0][0x8a8] ;  /* 0x00011500ff0477ac */ /* 0x000ea40008000a00 */
[----:B--2---:R-:W-:-:S04]  /*01f0*/  UISETP.NE.U32.AND UP0, UPT, UR4, URZ, UPT ;  /* 0x000000ff0400728c */ /* 0x004fc8000bf05070 */
[----:B------:R-:W-:-:S09]  /*0200*/  UISETP.NE.AND.EX UP0, UPT, UR5, URZ, UPT, UP0 ;  /* 0x000000ff0500728c */ /* 0x000fd2000bf05300 */
[----:B------:R-:W-:Y:S05]  /*0210*/  BRA.U !UP0, `(.L_x_3) ;  /* 0x0000000108107547 */ /* 0x000fea000b800000 */
[----:B------:R-:W2:Y:S01]  /*0220*/  LDC.64 R24, c[0x0][0x8a8] ;  /* 0x00022a00ff187b82 */ /* 0x000ea20000000a00 */
[----:B------:R-:W2:Y:S02]  /*0230*/  LDCU.64 UR4, c[0x0][0x358] ;  /* 0x00006b00ff0477ac */ /* 0x000ea40008000a00 */
[----:B--2---:R2:W5:Y:S01]  /*0240*/  LDG.E R24, desc[UR4][R24.64] ;  /* 0x0000000418187981 */ /* 0x004562000c1e1900 */
[----:B------:R-:W-:Y:S05]  /*0250*/  BRA `(.L_x_2) ;  /* 0x0000000000087947 */ /* 0x000fea0003800000 */
.L_x_3:
[----:B------:R-:W2:Y:S02]  /*0260*/  LDCU UR4, c[0x0][0x8a0] ;  /* 0x00011400ff0477ac */ /* 0x000ea40008000800 */
[----:B--2---:R-:W-:Y:S02]  /*0270*/  MOV R24, UR4 ;  /* 0x0000000400187c02 */ /* 0x004fe40008000f00 */
.L_x_2:
[----:B------:R-:W-:Y:S01]  /*0280*/  IMAD.U32 R0, RZ, RZ, UR22 ;  /* 0x00000016ff007e24 */ /* 0x000fe2000f8e00ff */
[----:B------:R-:W-:Y:S04]  /*0290*/  BSSY.RECONVERGENT B0, `(.L_x_4) ;  /* 0x000000c000007945 */ /* 0x000fe80003800200 */
[C---:B------:R-:W-:Y:S02]  /*02a0*/  ISETP.NE.OR P3, PT, R0.reuse, 0x1, !P0 ;  /* 0x000000010000780c */ /* 0x040fe40004765670 */
[----:B------:R-:W-:-:S11]  /*02b0*/  ISETP.NE.OR P2, PT, R0, 0x3, !P0 ;  /* 0x000000030000780c */ /* 0x000fd60004745670 */
[----:B------:R-:W-:Y:S05]  /*02c0*/  @P3 BRA `(.L_x_5) ;  /* 0x0000000000203947 */ /* 0x000fea0003800000 */
[----:B------:R-:W3:Y:S02]  /*02d0*/  LDCU.64 UR4, c[0x0][0x348] ;  /* 0x00006900ff0477ac */ /* 0x000ee40008000a00 */
[----:B---3--:R-:W-:Y:S02]  /*02e0*/  UIADD3 UR6, UP1, UPT, UR4, 0x80, URZ ;  /* 0x0000008004067890 */ /* 0x008fe4000ff3e0ff */
[----:B------:R-:W-:Y:S02]  /*02f0*/  UIADD3 UR4, UP0, UPT, UR4, 0x180, URZ ;  /* 0x0000018004047890 */ /* 0x000fe4000ff1e0ff */
[----:B------:R-:W-:Y:S02]  /*0300*/  UIADD3.X UR7, UPT, UPT, URZ, UR5, URZ, UP1, !UPT ;  /* 0x00000005ff077290 */ /* 0x000fe40008ffe4ff */
[----:B------:R-:W-:-:S07]  /*0310*/  UIADD3.X UR5, UPT, UPT, URZ, UR5, URZ, UP0, !UPT ;  /* 0x00000005ff057290 */ /* 0x000fce00087fe4ff */
[----:B------:R3:W-:Y:S02]  /*0320*/  UTMACCTL.PF [UR6] ;  /* 0x00000000060079b9 */ /* 0x0007e40008040000 */
[----:B------:R3:W-:Y:S02]  /*0330*/  UTMACCTL.PF [UR4] ;  /* 0x00000000040079b9 */ /* 0x0007e40008040000 */
[----:B---3--:R-:W-:Y:S01]  /*0340*/  NOP ;  /* 0x0000000000007918 */ /* 0x008fe20000000000 */
.L_x_5:
[----:B------:R-:W-:Y:S05]  /*0350*/  BSYNC.RECONVERGENT B0 ;  /* 0x0000000000007941 */ /* 0x000fea0003800200 */
.L_x_4:
[----:B------:R-:W-:Y:S04]  /*0360*/  BSSY.RECONVERGENT B0, `(.L_x_6) ;  /* 0x000000a000007945 */ /* 0x000fe80003800200 */
        /* <DEDUP_REMOVED lines=9> */
.L_x_7:
[----:B------:R-:W-:Y:S05]  /*0400*/  BSYNC.RECONVERGENT B0 ;  /* 0x0000000000007941 */ /* 0x000fea0003800200 */
.L_x_6:
[----:B------:R-:W3:Y:S01]  /*0410*/  LDCU.64 UR4, c[0x0][0x888] ;  /* 0x00011100ff0477ac */ /* 0x000ee20008000a00 */
[----:B------:R-:W-:Y:S01]  /*0420*/  ISETP.NE.AND.EX P1, PT, RZ, UR9, PT, P1 ;  /* 0x00000009ff007c0c */ /* 0x000fe2000bf25310 */
[----:B------:R-:W-:Y:S01]  /*0430*/  UPLOP3.LUT UP4, UPT, UPT, UPT, UPT, 0x80, 0x8 ;  /* 0x000000000008789c */ /* 0x000fe20003f8f070 */
[----:B---3--:R-:W-:-:S04]  /*0440*/  ISETP.NE.U32.AND P2, PT, RZ, UR4, PT ;  /* 0x00000004ff007c0c */ /* 0x008fc8000bf45070 */
[----:B------:R-:W-:-:S13]  /*0450*/  ISETP.NE.AND.EX P2, PT, RZ, UR5, PT, P2 ;  /* 0x00000005ff007c0c */ /* 0x000fda000bf45320 */
[----:B------:R-:W-:Y:S05]  /*0460*/  @P2 BRA P1, `(.L_x_8) ;  /* 0x0000000000282947 */ /* 0x000fea0000800000 */
[----:B------:R-:W-:Y:S01]  /*0470*/  UISETP.NE.U32.AND UP0, UPT, UR8, URZ, UPT ;  /* 0x000000ff0800728c */ /* 0x000fe2000bf05070 */
[----:B-----5:R-:W-:Y:S01]  /*0480*/  FSETP.NEU.AND P1, PT, R27, RZ, PT ;  /* 0x000000ff1b00720b */ /* 0x020fe20003f2d000 */
[----:B------:R-:W-:Y:S02]  /*0490*/  UISETP.NE.U32.AND UP2, UPT, UR4, URZ, UPT ;  /* 0x000000ff0400728c */ /* 0x000fe4000bf45070 */
[----:B------:R-:W-:Y:S02]  /*04a0*/  UISETP.NE.AND.EX UP1, UPT, UR9, URZ, UPT, UP0 ;  /* 0x000000ff0900728c */ /* 0x000fe4000bf25300 */
[----:B------:R-:W-:-:S04]  /*04b0*/  UISETP.NE.AND.EX UP0, UPT, UR5, URZ, UPT, UP2 ;  /* 0x000000ff0500728c */ /* 0x000fc8000bf05320 */
[----:B------:R-:W-:-:S04]  /*04c0*/  USEL UR4, URZ, 0xffffffff, UP0 ;  /* 0xffffffffff047887 */ /* 0x000fc80008000000 */
[----:B------:R-:W-:Y:S01]  /*04d0*/  VOTEU.ANY UP0, P1 ;  /* 0x0000000000ff7886 */ /* 0x000fe20000800100 */
[----:B------:R-:W-:-:S04]  /*04e0*/  @!UP1 USEL UR4, URZ, 0xffffffff, UP0 ;  /* 0xffffffffff049887 */ /* 0x000fc80008000000 */
[----:B------:R-:W-:-:S04]  /*04f0*/  ULOP3.LUT UR4, UR4, 0x1, URZ, 0xc0, !UPT ;  /* 0x0000000104047892 */ /* 0x000fc8000f8ec0ff */
[----:B------:R-:W-:-:S11]  /*0500*/  UISETP.NE.U32.AND UP4, UPT, UR4, 0x1, UPT ;  /* 0x000000010400788c */ /* 0x000fd6000bf85070 */
.L_x_8:
[----:B------:R-:W3:Y:S01]  /*0510*/  SHFL.IDX PT, R0, R55, RZ, 0x1f ;  /* 0x00001fff37007589 */ /* 0x000ee200000e0000 */
[----:B------:R-:W-:-:S04]  /*0520*/  UISETP.NE.AND UP0, UPT, UR22, 0x2, UPT ;  /* 0x000000021600788c */ /* 0x000fc8000bf05270 */
[----:B------:R-:W-:Y:S02]  /*0530*/  UISETP.EQ.AND UP1, UPT, UR68, URZ, !UP0 ;  /* 0x000000ff4400728c */ /* 0x000fe4000c722270 */
[----:B------:R-:W-:-:S04]  /*0540*/  USEL UR40, URZ, 0x1, UP0 ;  /* 0x00000001ff287887 */ /* 0x000fc80008000000 */
[----:B------:R-:W-:Y:S02]  /*0550*/  PLOP3.LUT P4, PT, P0, PT, UP1, 0x80, 0x8 ;  /* 0x000000000008781c */ /* 0x000fe4000078f018 */
[----:B---3--:R-:W-:-:S13]  /*0560*/  ISETP.NE.AND P1, PT, R0, RZ, PT ;  /* 0x000000ff0000720c */ /* 0x008fda0003f25270 */
[----:B------:R-:W-:Y:S05]  /*0570*/  @P1 BRA `(.L_x_9) ;  /* 0x0000000000741947 */ /* 0x000fea0003800000 */
[----:B------:R-:W-:Y:S01]  /*0580*/  UMOV UR4, 0x400 ;  /* 0x0000040000047882 */ /* 0x000fe20000000000 */
[----:B------:R-:W-:Y:S01]  /*0590*/  UMOV UR8, 0x1 ;  /* 0x0000000100087882 */ /* 0x000fe20000000000 */
[----:B------:R-:W-:Y:S01]  /*05a0*/  UMOV UR6, 0x4 ;  /* 0x0000000400067882 */ /* 0x000fe20000000000 */
[----:B------:R-:W-:Y:S02]  /*05b0*/  ULEA UR4, UR55, UR4, 0x18 ;  /* 0x0000000437047291 */ /* 0x000fe4000f8ec0ff */
[----:B------:R-:W-:-:S04]  /*05c0*/  UIADD3 UR8, UPT, UPT, -UR8, 0x100000, URZ ;  /* 0x0010000008087890 */ /* 0x000fc8000fffe1ff */
[----:B------:R-:W-:Y:S02]  /*05d0*/  USHF.L.U32 UR9, UR8, 0xb, URZ ;  /* 0x0000000b08097899 */ /* 0x000fe400080006ff */
[----:B------:R-:W-:Y:S02]  /*05e0*/  USHF.L.U32 UR8, UR8, 0x1, URZ ;  /* 0x0000000108087899 */ /* 0x000fe400080006ff */
[----:B------:R-:W-:-:S04]  /*05f0*/  UIADD3 UR6, UPT, UPT, -UR6, 0x100000, URZ ;  /* 0x0010000006067890 */ /* 0x000fc8000fffe1ff */
[----:B------:R-:W-:Y:S02]  /*0600*/  USHF.L.U32 UR7, UR6, 0xb, URZ ;  /* 0x0000000b06077899 */ /* 0x000fe400080006ff */
[----:B------:R-:W-:Y:S01]  /*0610*/  USHF.L.U32 UR6, UR6, 0x1, URZ ;  /* 0x0000000106067899 */ /* 0x000fe200080006ff */
[----:B------:R-:W-:Y:S01]  /*0620*/  ELECT P1, URZ, PT ;  /* 0x0000000000ff782f */ /* 0x000fe20003820000 */
[----:B------:R-:W3:Y:S02]  /*0630*/  FENCE.VIEW.ASYNC.S ;  /* 0x00000000000073c6 */ /* 0x000ee40000000000 */
[----:B---3--:R3:W4:Y:S08]  /*0640*/  SYNCS.EXCH.64 URZ, [UR4], UR8 ;  /* 0x0000000804ff75b2 */ /* 0x0087300008000100 */
[----:B------:R3:W1:Y:S01]  /*0650*/  SYNCS.EXCH.64 URZ, [UR4+0x40], UR6 ;  /* 0x0000400604ff75b2 */ /* 0x0006620008000100 */
        /* <DEDUP_REMOVED lines=13> */
[----:B------:R3:W1:Y:S02]  /*0730*/  SYNCS.EXCH.64 URZ, [UR4+0x78], UR6 ;  /* 0x0000780604ff75b2 */ /* 0x0006640008000100 */
[----:B---3--:R-:W-:Y:S01]  /*0740*/  NOP ;  /* 0x0000000000007918 */ /* 0x008fe20000000000 */
.L_x_9:
[----:B------:R-:W3:Y:S01]  /*0750*/  SHFL.IDX PT, R0, R55, RZ, 0x1f ;  /* 0x00001fff37007589 */ /* 0x000ee200000e0000 */
[----:B------:R-:W-:Y:S01]  /*0760*/  NOP ;  /* 0x0000000000007918 */ /* 0x000fe20000000000 */
[----:B---3--:R-:W-:-:S13]  /*0770*/  ISETP.NE.AND P1, PT, R0, 0x1, PT ;  /* 0x000000010000780c */ /* 0x008fda0003f25270 */
        /* <DEDUP_REMOVED lines=13> */
[----:B---3--:R3:W1:Y:S08]  /*0850*/  SYNCS.EXCH.64 URZ, [UR4+0x80], UR8 ;  /* 0x0000800804ff75b2 */ /* 0x0086700008000100 */
[----:B------:R3:W1:Y:S01]  /*0860*/  SYNCS.EXCH.64 URZ, [UR4+0x98], UR6 ;  /* 0x0000980604ff75b2 */ /* 0x0006620008000100 */
[----:B------:R3:W1:Y:S01]  /*0870*/  SYNCS.EXCH.64 URZ, [UR4+0x88], UR8 ;  /* 0x0000880804ff75b2 */ /* 0x0006620008000100 */
[----:B------:R3:W1:Y:S01]  /*0880*/  SYNCS.EXCH.64 URZ, [UR4+0xa0], UR6 ;  /* 0x0000a00604ff75b2 */ /* 0x0006620008000100 */
[----:B------:R3:W1:Y:S01]  /*0890*/  SYNCS.EXCH.64 URZ, [UR4+0x90], UR8 ;  /* 0x0000900804ff75b2 */ /* 0x0006620008000100 */
[----:B------:R3:W1:Y:S01]  /*08a0*/  SYNCS.EXCH.64 URZ, [UR4+0xa8], UR6 ;  /* 0x0000a80604ff75b2 */ /* 0x0006620008000100 */
[----:B------:R-:W-:Y:S01]  /*08b0*/  NOP ;  /* 0x0000000000007918 */ /* 0x000fe20000000000 */
.L_x_10:
[----:B------:R-:W2:Y:S01]  /*08c0*/  SHFL.IDX PT, R0, R55, RZ, 0x1f ;  /* 0x00001fff37007589 */ /* 0x000ea200000e0000 */
[----:B------:R-:W-:Y:S01]  /*08d0*/  NOP ;  /* 0x0000000000007918 */ /* 0x000fe20000000000 */
[----:B--2---:R-:W-:-:S13]  /*08e0*/  ISETP.NE.AND P1, PT, R0, 0x3, PT ;  /* 0x000000030000780c */ /* 0x004fda0003f25270 */
[----:B------:R-:W-:Y:S05]  /*08f0*/  @P1 BRA `(.L_x_11) ;  /* 0x00000000002c1947 */ /* 0x000fea0003800000 */
[----:B---3--:R-:W-:Y:S01]  /*0900*/  UMOV UR6, 0x400 ;  /* 0x0000040000067882 */ /* 0x008fe20000000000 */
[----:B------:R-:W-:Y:S01]  /*0910*/  UMOV UR4, 0x20 ;  /* 0x0000002000047882 */ /* 0x000fe20000000000 */
[----:B------:R-:W-:Y:S02]  /*0920*/  ULEA UR6, UR55, UR6, 0x18 ;  /* 0x0000000637067291 */ /* 0x000fe4000f8ec0ff */
[----:B------:R-:W-:-:S04]  /*0930*/  UIADD3 UR4, UPT, UPT, -UR4, 0x100000, URZ ;  /* 0x0010000004047890 */ /* 0x000fc8000fffe1ff */
[----:B------:R-:W-:Y:S02]  /*0940*/  USHF.L.U32 UR5, UR4, 0xb, URZ ;  /* 0x0000000b04057899 */ /* 0x000fe400080006ff */
[----:B------:R-:W-:Y:S01]  /*0950*/  USHF.L.U32 UR4, UR4, 0x1, URZ ;  /* 0x0000000104047899 */ /* 0x000fe200080006ff */
[----:B------:R-:W-:Y:S01]  /*0960*/  ELECT P1, URZ, PT ;  /* 0x0000000000ff782f */ /* 0x000fe20003820000 */
[----:B------:R-:W2:Y:S10]  /*0970*/  FENCE.VIEW.ASYNC.S ;  /* 0x00000000000073c6 */ /* 0x000eb40000000000 */
[----:B--2---:R2:W3:Y:S01]  /*0980*/  SYNCS.EXCH.64 URZ, [UR6+0xb0], UR4 ;  /* 0x0000b00406ff75b2 */ /* 0x0044e20008000100 */
[----:B------:R2:W1:Y:S01]  /*0990*/  SYNCS.EXCH.64 URZ, [UR6+0xb8], UR4 ;  /* 0x0000b80406ff75b2 */ /* 0x0004620008000100 */
[----:B------:R-:W-:Y:S01]  /*09a0*/  NOP ;  /* 0x0000000000007918 */ /* 0x000fe20000000000 */
.L_x_11:
[----:B------:R-:W4:Y:S01]  /*09b0*/  SHFL.IDX PT, R0, R55, RZ, 0x1f ;  /* 0x00001fff37007589 */ /* 0x000f2200000e0000 */
[----:B------:R-:W-:Y:S01]  /*09c0*/  NOP ;  /* 0x0000000000007918 */ /* 0x000fe20000000000 */
[----:B----4-:R-:W-:-:S13]  /*09d0*/  ISETP.NE.AND P1, PT, R0, 0x4, PT ;  /* 0x000000040000780c */ /* 0x010fda0003f25270 */
[----:B------:R-:W-:Y:S05]  /*09e0*/  @P1 BRA `(.L_x_12) ;  /* 0x0000000000481947 */ /* 0x000fea0003800000 */
[----:B--23--:R-:W-:Y:S01]  /*09f0*/  UMOV UR4, 0x720 ;  /* 0x0000072000047882 */ /* 0x00cfe20000000000 */
[----:B------:R-:W-:Y:S01]  /*0a00*/  UMOV UR6, 0x400 ;  /* 0x0000040000067882 */ /* 0x000fe20000000000 */
[----:B------:R-:W-:Y:S01]  /*0a10*/  USEL UR4, UR4, 0x620, UP4 ;  /* 0x0000062004047887 */ /* 0x000fe2000a000000 */
        /* <DEDUP_REMOVED lines=9> */
[----:B------:R-:W2:Y:S02]  /*0ab0*/  FENCE.VIEW.ASYNC.S ;  /* 0x00000000000073c6 */ /* 0x000ea40000000000 */
[----:B--2---:R4:W2:Y:S08]  /*0ac0*/  SYNCS.EXCH.64 URZ, [UR6+0xc0], UR8 ;  /* 0x0000c00806ff75b2 */ /* 0x0048b00008000100 */
[----:B------:R4:W3:Y:S01]  /*0ad0*/  SYNCS.EXCH.64 URZ, [UR6+0xd0], UR4 ;  /* 0x0000d00406ff75b2 */ /* 0x0008e20008000100 */
[----:B------:R4:W1:Y:S01]  /*0ae0*/  SYNCS.EXCH.64 URZ, [UR6+0xc8], UR8 ;  /* 0x0000c80806ff75b2 */ /* 0x0008620008000100 */
[----:B------:R4:W1:Y:S02]  /*0af0*/  SYNCS.EXCH.64 URZ, [UR6+0xd8], UR4 ;  /* 0x0000d80406ff75b2 */ /* 0x0008640008000100 */
[----:B----4-:R-:W-:Y:S01]  /*0b00*/  NOP ;  /* 0x0000000000007918 */ /* 0x010fe20000000000 */
.L_x_12:
[----:B------:R-:W4:Y:S01]  /*0b10*/  SHFL.IDX PT, R0, R55, RZ, 0x1f ;  /* 0x00001fff37007589 */ /* 0x000f2200000e0000 */
[----:B------:R-:W-:Y:S01]  /*0b20*/  NOP ;  /* 0x0000000000007918 */ /* 0x000fe20000000000 */
[----:B----4-:R-:W-:-:S13]  /*0b30*/  ISETP.NE.AND P1, PT, R0, 0x5, PT ;  /* 0x000000050000780c */ /* 0x010fda0003f25270 */
[----:B------:R-:W-:Y:S05]  /*0b40*/  @P1 BRA `(.L_x_13) ;  /* 0x0000000000541947 */ /* 0x000fea0003800000 */
[----:B--23--:R-:W-:Y:S01]  /*0b50*/  UMOV UR4, 0x400 ;  /* 0x0000040000047882 */ /* 0x00cfe20000000000 */
        /* <DEDUP_REMOVED lines=14> */
[----:B------:R4:W1:Y:S01]  /*0c40*/  SYNCS.EXCH.64 URZ, [UR4+0x108], UR8 ;  /* 0x0001080804ff75b2 */ /* 0x0008620008000100 */
[----:B------:R4:W1:Y:S01]  /*0c50*/  SYNCS.EXCH.64 URZ, [UR4+0xf0], UR6 ;  /* 0x0000f00604ff75b2 */ /* 0x0008620008000100 */
[----:B------:R4:W1:Y:S01]  /*0c60*/  SYNCS.EXCH.64 URZ, [UR4+0x110], UR8 ;  /* 0x0001100804ff75b2 */ /* 0x0008620008000100 */
[----:B------:R4:W1:Y:S01]  /*0c70*/  SYNCS.EXCH.64 URZ, [UR4+0xf8], UR6 ;  /* 0x0000f80604ff75b2 */ /* 0x0008620008000100 */
[----:B------:R4:W1:Y:S02]  /*0c80*/  SYNCS.EXCH.64 URZ, [UR4+0x118], UR8 ;  /* 0x0001180804ff75b2 */ /* 0x0008640008000100 */
[----:B----4-:R-:W-:Y:S01]  /*0c90*/  NOP ;  /* 0x0000000000007918 */ /* 0x010fe20000000000 */
.L_x_13:
[----:B------:R-:W4:Y:S01]  /*0ca0*/  SHFL.IDX PT, R0, R55, RZ, 0x1f ;  /* 0x00001fff37007589 */ /* 0x000f2200000e0000 */
[----:B------:R-:W-:Y:S01]  /*0cb0*/  ISETP.NE.OR P0, PT, RZ, UR22, !P0 ;  /* 0x00000016ff007c0c */ /* 0x000fe2000c705670 */
[----:B------:R-:W-:Y:S01]  /*0cc0*/  NOP ;  /* 0x0000000000007918 */ /* 0x000fe20000000000 */
[----:B----4-:R-:W-:-:S13]  /*0cd0*/  ISETP.NE.AND P1, PT, R0, 0x3, PT ;  /* 0x000000030000780c */ /* 0x010fda0003f25270 */
[----:B------:R-:W-:Y:S05]  /*0ce0*/  @P1 BRA `(.L_x_14) ;  /* 0x0000000000341947 */ /* 0x000fea0003800000 */
[----:B--23--:R-:W-:Y:S01]  /*0cf0*/  UMOV UR4, 0x400 ;  /* 0x0000040000047882 */ /* 0x00cfe20000000000 */
[----:B------:R-:W-:Y:S01]  /*0d00*/  UMOV UR6, 0x20 ;  /* 0x0000002000067882 */ /* 0x000fe20000000000 */
[----:B------:R-:W-:Y:S02]  /*0d10*/  ULEA UR4, UR55, UR4, 0x18 ;  /* 0x0000000437047291 */ /* 0x000fe4000f8ec0ff */
[----:B------:R-:W-:-:S04]  /*0d20*/  UIADD3 UR6, UPT, UPT, -UR6, 0x100000, URZ ;  /* 0x0010000006067890 */ /* 0x000fc8000fffe1ff */
[----:B------:R-:W-:Y:S02]  /*0d30*/  USHF.L.U32 UR7, UR6, 0xb, URZ ;  /* 0x0000000b06077899 */ /* 0x000fe400080006ff */
[----:B------:R-:W-:Y:S01]  /*0d40*/  USHF.L.U32 UR6, UR6, 0x1, URZ ;  /* 0x0000000106067899 */ /* 0x000fe200080006ff */
[----:B------:R-:W-:Y:S01]  /*0d50*/  ELECT P1, URZ, PT ;  /* 0x0000000000ff782f */ /* 0x000fe20003820000 */
[----:B------:R-:W2:Y:S10]  /*0d60*/  FENCE.VIEW.ASYNC.S ;  /* 0x00000000000073c6 */ /* 0x000eb40000000000 */
[----:B--2---:R4:W2:Y:S01]  /*0d70*/  SYNCS.EXCH.64 URZ, [UR4+0x120], UR6 ;  /* 0x0001200604ff75b2 */ /* 0x0048a20008000100 */
[----:B------:R4:W3:Y:S01]  /*0d80*/  SYNCS.EXCH.64 URZ, [UR4+0x130], UR6 ;  /* 0x0001300604ff75b2 */ /* 0x0008e20008000100 */
[----:B------:R4:W1:Y:S01]  /*0d90*/  SYNCS.EXCH.64 URZ, [UR4+0x128], UR6 ;  /* 0x0001280604ff75b2 */ /* 0x0008620008000100 */
[----:B------:R4:W1:Y:S02]  /*0da0*/  SYNCS.EXCH.64 URZ, [UR4+0x138], UR6 ;  /* 0x0001380604ff75b2 */ /* 0x0008640008000100 */
[----:B----4-:R-:W-:Y:S01]  /*0db0*/  NOP ;  /* 0x0000000000007918 */ /* 0x010fe20000000000 */
.L_x_14:
[----:B------:R-:W-:Y:S01]  /*0dc0*/  VOTEU.ALL UP0, P0 ;  /* 0x0000000000ff7886 */ /* 0x000fe20000000000 */
[----:B--23--:R-:W-:Y:S01]  /*0dd0*/  UMOV UR4, 0x20 ;  /* 0x0000002000047882 */ /* 0x00cfe20000000000 */
[----:B------:R-:W2:Y:S01]  /*0de0*/  LDCU UR7, c[0x0][0x36c] ;  /* 0x00006d80ff0777ac */ /* 0x000ea20008000800 */
[----:B------:R-:W-:Y:S01]  /*0df0*/  NOP ;  /* 0x0000000000007918 */ /* 0x000fe20000000000 */
[----:B------:R-:W-:Y:S01]  /*0e00*/  LOP3.LUT R0, R67, 0x1f, RZ, 0xc0, !PT ;  /* 0x0000001f43007812 */ /* 0x000fe200078ec0ff */
[----:B------:R-:W-:Y:S01]  /*0e10*/  @!UP0 UMOV UR6, 0x400 ;  /* 0x0000040000068882 */ /* 0x000fe20000000000 */
[----:B------:R-:W-:-:S04]  /*0e20*/  @!UP0 UIADD3 UR4, UPT, UPT, -UR4, 0x100000, URZ ;  /* 0x0010000004048890 */ /* 0x000fc8000fffe1ff */
[----:B------:R-:W-:Y:S02]  /*0e30*/  @!UP0 USHF.L.U32 UR5, UR4, 0xb, URZ ;  /* 0x0000000b04058899 */ /* 0x000fe400080006ff */
[----:B------:R-:W-:Y:S02]  /*0e40*/  @!UP0 USHF.L.U32 UR4, UR4, 0x1, URZ ;  /* 0x0000000104048899 */ /* 0x000fe400080006ff */
[----:B------:R-:W-:Y:S01]  /*0e50*/  @!UP0 ULEA UR6, UR55, UR6, 0x18 ;  /* 0x0000000637068291 */ /* 0x000fe2000f8ec0ff */
[----:B------:R-:W-:Y:S01]  /*0e60*/  VOTEU.ALL UP0, P0 ;  /* 0x0000000000ff7886 */ /* 0x000fe20000000000 */
[----:B------:R-:W-:Y:S02]  /*0e70*/  UISETP.NE.AND UP5, UPT, UR22, URZ, UPT ;  /* 0x000000ff1600728c */ /* 0x000fe4000bfa5270 */
[----:B--2---:R-:W-:Y:S01]  /*0e80*/  UISETP.EQ.U32.AND UP6, UPT, UR7, 0x1, UPT ;  /* 0x000000010700788c */ /* 0x004fe2000bfc2070 */
[----:B------:R-:W2:Y:S07]  /*0e90*/  FENCE.VIEW.ASYNC.S ;  /* 0x00000000000073c6 */ /* 0x000eae0000000000 */
[----:B--2---:R2:W3:Y:S01]  /*0ea0*/  @!UP0 SYNCS.EXCH.64 URZ, [UR6+0x140], UR4 ;  /* 0x0001400406ff85b2 */ /* 0x0044e20008000100 */
[----:B------:R-:W-:Y:S05]  /*0eb0*/  BRA.U !UP6, `(.L_x_15) ;  /* 0x000000010e087547 */ /* 0x000fea000b800000 */
[----:B-1-3--:R-:W-:Y:S01]  /*0ec0*/  UCGABAR_ARV ;  /* 0x00000000000079c7 */ /* 0x00afe20008000000 */
[----:B------:R-:W-:Y:S05]  /*0ed0*/  BRA `(.L_x_16) ;  /* 0x0000000000047947 */ /* 0x000fea0003800000 */
.L_x_15:
[----:B-1-3--:R-:W-:Y:S01]  /*0ee0*/  NOP ;  /* 0x0000000000007918 */ /* 0x00afe20000000000 */
.L_x_16:
[----:B------:R-:W1:Y:S01]  /*0ef0*/  S2UR UR24, SR_CTAID.X ;  /* 0x00000000001879c3 */ /* 0x000e620000002500 */
[----:B------:R-:W-:-:S05]  /*0f00*/  CS2R.32 R61, SR_CgaSize ;  /* 0x00000000003d7805 */ /* 0x000fca0000008a00 */
[----:B------:R-:W-:-:S05]  /*0f10*/  IMAD R61, R61, -0xa0, RZ ;  /* 0xffffff603d3d7824 */ /* 0x000fca00078e02ff */
[----:B--2---:R-:W-:-:S14]  /*0f20*/  R2UR UR5, R61 ;  /* 0x000000003d0572ca */ /* 0x004fdc00000e0000 */
[----:B------:R-:W2:Y:S01]  /*0f30*/  LDCU UR5, c[0x0][UR5+0x2b0] ;  /* 0x00005600050577ac */ /* 0x000ea20008000800 */
[----:B------:R-:W-:-:S05]  /*0f40*/  CS2R.32 R61, SR_CgaSize ;  /* 0x00000000003d7805 */ /* 0x000fca0000008a00 */
[----:B------:R-:W-:-:S05]  /*0f50*/  IMAD R61, R61, -0xa0, RZ ;  /* 0xffffff603d3d7824 */ /* 0x000fca00078e02ff */
[----:B------:R-:W-:-:S14]  /*0f60*/  R2UR UR4, R61 ;  /* 0x000000003d0472ca */ /* 0x000fdc00000e0000 */
[----:B------:R-:W3:Y:S01]  /*0f70*/  LDCU UR4, c[0x0][UR4+0x2b4] ;  /* 0x00005680040477ac */ /* 0x000ee20008000800 */
[----:B------:R-:W4:Y:S01]  /*0f80*/  S2UR UR26, SR_CTAID.Y ;  /* 0x00000000001a79c3 */ /* 0x000f220000002600 */
[----:B------:R-:W-:-:S05]  /*0f90*/  CS2R.32 R61, SR_CgaSize ;  /* 0x00000000003d7805 */ /* 0x000fca0000008a00 */
[----:B------:R-:W-:-:S05]  /*0fa0*/  IMAD R61, R61, -0xa0, RZ ;  /* 0xffffff603d3d7824 */ /* 0x000fca00078e02ff */
[----:B------:R-:W-:-:S14]  /*0fb0*/  R2UR UR7, R61 ;  /* 0x000000003d0772ca */ /* 0x000fdc00000e0000 */
[----:B------:R-:W3:Y:S01]  /*0fc0*/  LDCU UR7, c[0x0][UR7+0x2a0] ;  /* 0x00005400070777ac */ /* 0x000ee20008000800 */
[----:B------:R-:W-:-:S05]  /*0fd0*/  CS2R.32 R61, SR_CgaSize ;  /* 0x00000000003d7805 */ /* 0x000fca0000008a00 */
[----:B------:R-:W-:-:S05]  /*0fe0*/  IMAD R61, R61, -0xa0, RZ ;  /* 0xffffff603d3d7824 */ /* 0x000fca00078e02ff */
[----:B------:R-:W-:-:S14]  /*0ff0*/  R2UR UR8, R61 ;  /* 0x000000003d0872ca */ /* 0x000fdc00000e0000 */
[----:B------:R-:W3:Y:S01]  /*1000*/  LDCU UR8, c[0x0][UR8+0x2a4] ;  /* 0x00005480080877ac */ /* 0x000ee20008000800 */
[----:B------:R-:W-:Y:S01]  /*1010*/  UISETP.GT.U32.AND UP0, UPT, UR68, 0xffff, UPT ;  /* 0x0000ffff4400788c */ /* 0x000fe2000bf04070 */
[----:B------:R-:W3:Y:S01]  /*1020*/  LDCU UR23, c[0x0][0xb24] ;  /* 0x00016480ff1777ac */ /* 0x000ee20008000800 */
[----:B------:R-:W3:Y:S01]  /*1030*/  LDCU UR42, c[0x0][0xb24] ;  /* 0x00016480ff2a77ac */ /* 0x000ee20008000800 */
[----:B-1----:R-:W-:Y:S01]  /*1040*/  I2FP.F32.U32 R3, UR24 ;  /* 0x0000001800037c45 */ /* 0x002fe20008201000 */
[----:B------:R-:W1:Y:S04]  /*1050*/  LDCU UR27, c[0x0][0xb30] ;  /* 0x00016600ff1b77ac */ /* 0x000e680008000800 */
[----:B--2---:R-:W-:Y:S01]  /*1060*/  FMUL R3, R3, UR5 ;  /* 0x0000000503037c20 */ /* 0x004fe20008400000 */
[----:B------:R-:W-:Y:S01]  /*1070*/  USEL UR5, UR68, 0xffff, !UP0 ;  /* 0x0000ffff44057887 */ /* 0x000fe2000c000000 */
[----:B----4-:R-:W-:Y:S01]  /*1080*/  I2FP.F32.U32 R2, UR26 ;  /* 0x0000001a00027c45 */ /* 0x010fe20008201000 */
[----:B------:R-:W-:-:S03]  /*1090*/  USHF.L.U32 UR37, UR55, 0x9, URZ ;  /* 0x0000000937257899 */ /* 0x000fc600080006ff */
[----:B------:R-:W2:Y:S01]  /*10a0*/  F2I.U32.TRUNC.NTZ R3, R3 ;  /* 0x0000000300037305 */ /* 0x000ea2000020f000 */
[----:B------:R-:W-:Y:S01]  /*10b0*/  ULOP3.LUT UR31, UR5, 0xffff, URZ, 0xc0, !UPT ;  /* 0x0000ffff051f7892 */ /* 0x000fe2000f8ec0ff */
[----:B---3--:R-:W-:Y:S01]  /*10c0*/  FMUL R2, R2, UR4 ;  /* 0x0000000402027c20 */ /* 0x008fe20008400000 */
[----:B------:R-:W-:-:S05]  /*10d0*/  UMOV UR11, 0x55 ;  /* 0x00000055000b7882 */ /* 0x000fca0000000000 */
[----:B------:R-:W3:Y:S01]  /*10e0*/  F2I.U32.TRUNC.NTZ R2, R2 ;  /* 0x0000000200027305 */ /* 0x000ee2000020f000 */
[----:B--2---:R-:W-:Y:S02]  /*10f0*/  R2UR UR4, R3 ;  /* 0x00000000030472ca */ /* 0x004fe400000e0000 */
[----:B------:R-:W-:Y:S02]  /*1100*/  PRMT R3, RZ, 0x7610, R3 ;  /* 0x00007610ff037816 */ /* 0x000fe40000000003 */
[----:B---3--:R-:W-:Y:S02]  /*1110*/  R2UR UR6, R2 ;  /* 0x00000000020672ca */ /* 0x008fe400000e0000 */
[----:B------:R-:W-:-:S07]  /*1120*/  PRMT R2, RZ, 0x7610, R2 ;  /* 0x00007610ff027816 */ /* 0x000fce0000000002 */
[----:B------:R-:W-:-:S04]  /*1130*/  UIADD3 UR5, UPT, UPT, -UR4, URZ, URZ ;  /* 0x000000ff04057290 */ /* 0x000fc8000fffe1ff */
[----:B------:R-:W-:Y:S02]  /*1140*/  UIMAD UR5, UR7, UR5, UR24 ;  /* 0x00000005070572a4 */ /* 0x000fe4000f8e0218 */
[----:B------:R-:W-:-:S04]  /*1150*/  UIADD3 UR4, UPT, UPT, -UR6, URZ, URZ ;  /* 0x000000ff06047290 */ /* 0x000fc8000fffe1ff */
[----:B------:R-:W-:Y:S01]  /*1160*/  IMAD.U32 R61, RZ, RZ, UR5 ;  /* 0x00000005ff3d7e24 */ /* 0x000fe2000f8e00ff */
[----:B------:R-:W-:-:S06]  /*1170*/  UIMAD UR4, UR8, UR4, UR26 ;  /* 0x00000004080472a4 */ /* 0x000fcc000f8e021a */
[----:B------:R-:W-:Y:S01]  /*1180*/  IMAD.U32 R60, RZ, RZ, UR4 ;  /* 0x00000004ff3c7e24 */ /* 0x000fe2000f8e00ff */
[----:B-1----:R-:W-:Y:S06]  /*1190*/  BRA.U UP5, `(.L_x_17) ;  /* 0x0000000105647547 */ /* 0x002fec000b800000 */
[----:B------:R-:W-:Y:S02]  /*11a0*/  R2UR UR4, R61 ;  /* 0x000000003d0472ca */ /* 0x000fe400000e0000 */
[----:B------:R-:W-:-:S11]  /*11b0*/  R2UR UR12, R60 ;  /* 0x000000003c0c72ca */ /* 0x000fd600000e0000 */
[----:B------:R-:W-:Y:S02]  /*11c0*/  UISETP.GT.U32.AND UP0, UPT, UR4, 0x1, UPT ;  /* 0x000000010400788c */ /* 0x000fe4000bf04070 */
[----:B------:R-:W-:Y:S02]  /*11d0*/  ULOP3.LUT UR10, UR4, 0xfffffffe, URZ, 0xc0, !UPT ;  /* 0xfffffffe040a7892 */ /* 0x000fe4000f8ec0ff */
[----:B------:R-:W-:Y:S02]  /*11e0*/  UISETP.NE.AND UP3, UPT, UR12, URZ, UP0 ;  /* 0x000000ff0c00728c */ /* 0x000fe40008765270 */
[----:B------:R-:W-:Y:S02]  /*11f0*/  UISETP.NE.AND UP2, UPT, UR12, 0x1, UP0 ;  /* 0x000000010c00788c */ /* 0x000fe40008745270 */
[----:B------:R-:W-:Y:S02]  /*1200*/  UISETP.NE.AND UP1, UPT, UR12, 0x2, UP0 ;  /* 0x000000020c00788c */ /* 0x000fe40008725270 */
[----:B------:R-:W-:-:S02]  /*1210*/  UISETP.NE.AND UP0, UPT, UR12, 0x3, UP0 ;  /* 0x000000030c00788c */ /* 0x000fc40008705270 */
[----:B------:R-:W-:Y:S02]  /*1220*/  USEL UR6, URZ, 0x1, UP3 ;  /* 0x00000001ff067887 */ /* 0x000fe40009800000 */
[----:B------:R-:W-:Y:S02]  /*1230*/  USEL UR5, URZ, 0x4, UP2 ;  /* 0x00000004ff057887 */ /* 0x000fe40009000000 */
[----:B------:R-:W-:Y:S02]  /*1240*/  USEL UR4, URZ, 0x10, UP1 ;  /* 0x00000010ff047887 */ /* 0x000fe40008800000 */
[----:B------:R-:W-:Y:S02]  /*1250*/  USEL UR9, URZ, 0x40, UP0 ;  /* 0x00000040ff097887 */ /* 0x000fe40008000000 */
[----:B------:R-:W-:Y:S02]  /*1260*/  USEL UR8, URZ, 0x2, UP3 ;  /* 0x00000002ff087887 */ /* 0x000fe40009800000 */
[----:B------:R-:W-:-:S02]  /*1270*/  UIADD3 UR4, UPT, UPT, UR4, UR5, UR6 ;  /* 0x0000000504047290 */ /* 0x000fc4000fffe006 */
[----:B------:R-:W-:Y:S02]  /*1280*/  USEL UR6, URZ, 0x20, UP1 ;  /* 0x00000020ff067887 */ /* 0x000fe40008800000 */
[----:B------:R-:W-:Y:S02]  /*1290*/  USEL UR7, URZ, 0x8, UP2 ;  /* 0x00000008ff077887 */ /* 0x000fe40009000000 */
[----:B------:R-:W-:Y:S02]  /*12a0*/  UIADD3 UR5, UPT, UPT, UR8, UR9, UR4 ;  /* 0x0000000908057290 */ /* 0x000fe4000fffe004 */
[----:B------:R-:W-:Y:S02]  /*12b0*/  ULEA UR4, UR12, UR10, 0x1 ;  /* 0x0000000a0c047291 */ /* 0x000fe4000f8e08ff */
[----:B------:R-:W-:Y:S02]  /*12c0*/  USEL UR8, URZ, 0x80, UP0 ;  /* 0x00000080ff087887 */ /* 0x000fe40008000000 */
[----:B------:R-:W-:-:S03]  /*12d0*/  UIADD3 UR5, UPT, UPT, UR6, UR7, UR5 ;  /* 0x0000000706057290 */ /* 0x000fc6000fffe005 */
[----:B------:R-:W-:Y:S01]  /*12e0*/  UMOV UR6, 0x3 ;  /* 0x0000000300067882 */ /* 0x000fe20000000000 */
[----:B------:R-:W-:Y:S02]  /*12f0*/  UIADD3 UR5, UPT, UPT, UR5, UR8, URZ ;  /* 0x0000000805057290 */ /* 0x000fe4000fffe0ff */
[----:B------:R-:W-:-:S04]  /*1300*/  USHF.L.U32 UR4, UR6, UR4, URZ ;  /* 0x0000000406047299 */ /* 0x000fc800080006ff */
[----:B------:R-:W-:Y:S02]  /*1310*/  IMAD.U32 R3, RZ, RZ, UR5 ;  /* 0x00000005ff037e24 */ /* 0x000fe4000f8e00ff */
[----:B------:R-:W-:-:S07]  /*1320*/  IMAD.U32 R2, RZ, RZ, UR4 ;  /* 0x00000004ff027e24 */ /* 0x000fce000f8e00ff */
.L_x_17:
[----:B------:R-:W1:Y:S01]  /*1330*/  S2UR UR36, SR_CTAID.Z ;  /* 0x00000000002479c3 */ /* 0x000e620000002700 */
[----:B------:R-:W-:Y:S02]  /*1340*/  UISETP.GE.AND UP0, UPT, UR23, 0x1, UPT ;  /* 0x000000011700788c */ /* 0x000fe4000bf06270 */
[----:B------:R-:W-:Y:S02]  /*1350*/  UISETP.NE.AND UP3, UPT, UR22, 0x2, UPT ;  /* 0x000000021600788c */ /* 0x000fe4000bf65270 */
[----:B------:R-:W-:Y:S02]  /*1360*/  ULOP3.LUT UR37, UR37, 0xc00, URZ, 0xc0, !UPT ;  /* 0x00000c0025257892 */ /* 0x000fe4000f8ec0ff */
[----:B------:R-:W-:Y:S01]  /*1370*/  USHF.L.U32 UR31, UR11, UR31, URZ ;  /* 0x0000001f0b1f7299 */ /* 0x000fe200080006ff */
[----:B------:R-:W-:Y:S02]  /*1380*/  UMOV UR20, UR24 ;  /* 0x0000001800147c82 */ /* 0x000fe40008000000 */
[----:B------:R-:W-:Y:S09]  /*1390*/  BRA.U !UP0, `(.L_x_18) ;  /* 0x0000000108d47547 */ /* 0x000ff2000b800000 */
[----:B------:R-:W2:Y:S01]  /*13a0*/  LDCU.128 UR12, c[0x0][0xb10] ;  /* 0x00016200ff0c77ac */ /* 0x000ea20008000c00 */
[----:B------:R-:W3:Y:S01]  /*13b0*/  LDCU UR6, c[0x0][0x370] ;  /* 0x00006e00ff0677ac */ /* 0x000ee20008000800 */
[----:B------:R-:W4:Y:S01]  /*13c0*/  LDCU UR5, c[0x0][0x374] ;  /* 0x00006e80ff0577ac */ /* 0x000f220008000800 */
[----:B------:R-:W1:Y:S01]  /*13d0*/  LDCU UR25, c[0x0][0xb0c] ;  /* 0x00016180ff1977ac */ /* 0x000e620008000800 */
[----:B------:R-:W1:Y:S01]  /*13e0*/  LDCU UR4, c[0x0][0xb20] ;  /* 0x00016400ff0477ac */ /* 0x000e620008000800 */
[----:B------:R-:W1:Y:S01]  /*13f0*/  LDCU.64 UR8, c[0x0][0xb28] ;  /* 0x00016500ff0877ac */ /* 0x000e620008000a00 */
[----:B--2---:R-:W-:Y:S02]  /*1400*/  UISETP.NE.AND UP0, UPT, UR14, 0x1, UPT ;  /* 0x000000010e00788c */ /* 0x004fe4000bf05270 */
[----:B----4-:R-:W-:Y:S02]  /*1410*/  UIMAD.WIDE.U32 UR10, UR5, UR15, URZ ;  /* 0x0000000f050a72a5 */ /* 0x010fe4000f8e00ff */
[----:B---3--:R-:W-:-:S02]  /*1420*/  UIMAD.WIDE.U32 UR18, UR6, UR12, URZ ;  /* 0x0000000c061272a5 */ /* 0x008fc4000f8e00ff */
[----:B-1----:R-:W-:Y:S02]  /*1430*/  UISETP.NE.AND UP1, UPT, UR25, 0x1, UPT ;  /* 0x000000011900788c */ /* 0x002fe4000bf25270 */
[----:B------:R-:W-:Y:S01]  /*1440*/  UISETP.NE.AND UP2, UPT, UR23, 0x1, UPT ;  /* 0x000000011700788c */ /* 0x000fe2000bf45270 */
[----:B------:R-:W-:Y:S02]  /*1450*/  UMOV UR10, UR11 ;  /* 0x0000000b000a7c82 */ /* 0x000fe40008000000 */
[----:B------:R-:W-:Y:S01]  /*1460*/  UMOV UR18, UR19 ;  /* 0x0000001300127c82 */ /* 0x000fe20008000000 */
[----:B------:R-:W-:Y:S02]  /*1470*/  @UP0 USHF.R.U32.HI UR5, URZ, UR4, UR10 ;  /* 0x00000004ff050299 */ /* 0x000fe4000801160a */
[----:B------:R-:W-:Y:S02]  /*1480*/  UIMAD.WIDE.U32 UR20, UR26, UR15, URZ ;  /* 0x0000000f1a1472a5 */ /* 0x000fe4000f8e00ff */
[----:B------:R-:W-:-:S02]  /*1490*/  UIMAD.WIDE.U32 UR10, UR5, UR8, URZ ;  /* 0x00000008050a72a5 */ /* 0x000fc4000f8e00ff */
[----:B------:R-:W-:Y:S02]  /*14a0*/  @UP1 USHF.R.U32.HI UR6, URZ, UR13, UR18 ;  /* 0x0000000dff061299 */ /* 0x000fe40008011612 */
[----:B------:R-:W-:Y:S02]  /*14b0*/  UIMAD.WIDE.U32 UR16, UR24, UR12, URZ ;  /* 0x0000000c181072a5 */ /* 0x000fe4000f8e00ff */
[----:B------:R-:W-:Y:S01]  /*14c0*/  UIMAD.WIDE.U32 UR18, UR6, UR8, URZ ;  /* 0x00000008061272a5 */ /* 0x000fe2000f8e00ff */
[----:B------:R-:W-:Y:S01]  /*14d0*/  UMOV UR20, UR21 ;  /* 0x0000001500147c82 */ /* 0x000fe20008000000 */
[----:B------:R-:W-:Y:S01]  /*14e0*/  UMOV UR10, UR11 ;  /* 0x0000000b000a7c82 */ /* 0x000fe20008000000 */
[----:B------:R-:W-:Y:S02]  /*14f0*/  USHF.R.U32.HI UR20, URZ, UR4, UR20 ;  /* 0x00000004ff147299 */ /* 0x000fe40008011614 */
[----:B------:R-:W-:Y:S02]  /*1500*/  @UP2 USHF.R.U32.HI UR5, URZ, UR9, UR10 ;  /* 0x00000009ff052299 */ /* 0x000fe4000801160a */
[----:B------:R-:W-:Y:S01]  /*1510*/  UMOV UR7, UR19 ;  /* 0x0000001300077c82 */ /* 0x000fe20008000000 */
[----:B------:R-:W-:Y:S01]  /*1520*/  UMOV UR16, UR17 ;  /* 0x0000001100107c82 */ /* 0x000fe20008000000 */
[----:B------:R-:W-:-:S02]  /*1530*/  @UP2 USHF.R.U32.HI UR6, URZ, UR9, UR7 ;  /* 0x00000009ff062299 */ /* 0x000fc40008011607 */
[----:B------:R-:W-:Y:S02]  /*1540*/  USHF.R.U32.HI UR16, URZ, UR13, UR16 ;  /* 0x0000000dff107299 */ /* 0x000fe40008011610 */
[----:B------:R-:W-:Y:S02]  /*1550*/  USEL UR4, UR26, UR20, !UP0 ;  /* 0x000000141a047287 */ /* 0x000fe4000c000000 */
[----:B------:R-:W-:Y:S02]  /*1560*/  UIMAD UR7, UR5, UR23, URZ ;  /* 0x00000017050772a4 */ /* 0x000fe4000f8e02ff */
[----:B------:R-:W-:Y:S02]  /*1570*/  USEL UR5, UR24, UR16, !UP1 ;  /* 0x0000001018057287 */ /* 0x000fe4000c800000 */
[----:B------:R-:W-:Y:S02]  /*1580*/  UIMAD UR12, UR6, UR23, URZ ;  /* 0x00000017060c72a4 */ /* 0x000fe4000f8e02ff */
[----:B------:R-:W-:-:S02]  /*1590*/  UISETP.GE.AND UP0, UPT, UR4, UR7, UPT ;  /* 0x000000070400728c */ /* 0x000fc4000bf06270 */
[----:B------:R-:W-:Y:S02]  /*15a0*/  UIMAD.WIDE.U32 UR10, UR4, UR8, URZ ;  /* 0x00000008040a72a5 */ /* 0x000fe4000f8e00ff */
[----:B------:R-:W-:Y:S02]  /*15b0*/  UISETP.GE.OR UP0, UPT, UR5, UR12, UP0 ;  /* 0x0000000c0500728c */ /* 0x000fe40008706670 */
[----:B------:R-:W-:Y:S02]  /*15c0*/  UIMAD.WIDE.U32 UR12, UR5, UR8, URZ ;  /* 0x00000008050c72a5 */ /* 0x000fe4000f8e00ff */
[----:B------:R-:W-:Y:S01]  /*15d0*/  UIADD3 UR10, UPT, UPT, -UR4, URZ, URZ ;  /* 0x000000ff040a7290 */ /* 0x000fe2000fffe1ff */
[----:B------:R-:W-:Y:S01]  /*15e0*/  UMOV UR8, UR11 ;  /* 0x0000000b00087c82 */ /* 0x000fe20008000000 */
[----:B------:R-:W-:Y:S02]  /*15f0*/  UIADD3 UR20, UPT, UPT, -UR5, URZ, URZ ;  /* 0x000000ff05147290 */ /* 0x000fe4000fffe1ff */
[----:B------:R-:W-:-:S03]  /*1600*/  USHF.R.U32.HI UR8, URZ, UR9, UR8 ;  /* 0x00000009ff087299 */ /* 0x000fc60008011608 */
[----:B------:R-:W-:Y:S01]  /*1610*/  @!UP0 UMOV UR7, UR13 ;  /* 0x0000000d00078c82 */ /* 0x000fe20008000000 */
[----:B------:R-:W-:Y:S02]  /*1620*/  UIMAD UR26, UR14, UR10, UR26 ;  /* 0x0000000a0e1a72a4 */ /* 0x000fe4000f8e021a */
[----:B------:R-:W-:Y:S02]  /*1630*/  USEL UR8, UR4, UR8, !UP2 ;  /* 0x0000000804087287 */ /* 0x000fe4000d000000 */
[----:B------:R-:W-:Y:S02]  /*1640*/  @!UP0 USHF.R.U32.HI UR7, URZ, UR9, UR7 ;  /* 0x00000009ff078299 */ /* 0x000fe40008011607 */
[----:B------:R-:W-:Y:S02]  /*1650*/  UIADD3 UR9, UPT, UPT, -UR8, URZ, URZ ;  /* 0x000000ff08097290 */ /* 0x000fe4000fffe1ff */
[----:B------:R-:W-:Y:S02]  /*1660*/  @!UP0 USEL UR7, UR5, UR7, !UP2 ;  /* 0x0000000705078287 */ /* 0x000fe4000d000000 */
[----:B------:R-:W-:-:S02]  /*1670*/  UIMAD UR9, UR23, UR9, UR4 ;  /* 0x00000009170972a4 */ /* 0x000fc4000f8e0204 */
[----:B------:R-:W-:Y:S02]  /*1680*/  @!UP0 UIADD3 UR8, UPT, UPT, UR8, -UR7, URZ ;  /* 0x8000000708088290 */ /* 0x000fe4000fffe0ff */
[----:B------:R-:W-:Y:S02]  /*1690*/  @!UP0 UIMAD UR6, UR9, UR6, UR7 ;  /* 0x00000006090682a4 */ /* 0x000fe4000f8e0207 */
[----:B------:R-:W-:Y:S02]  /*16a0*/  @!UP0 UIMAD UR4, UR8, UR23, UR5 ;  /* 0x00000017080482a4 */ /* 0x000fe4000f8e0205 */
[----:B------:R-:W-:Y:S02]  /*16b0*/  UIMAD UR20, UR25, UR20, UR24 ;  /* 0x00000014191472a4 */ /* 0x000fe4000f8e0218 */
[----:B------:R-:W-:Y:S01]  /*16c0*/  UIMAD UR26, UR4, UR14, UR26 ;  /* 0x0000000e041a72a4 */ /* 0x000fe2000f8e021a */
[----:B------:R-:W-:Y:S02]  /*16d0*/  @!UP0 UMOV UR5, UR6 ;  /* 0x0000000600058c82 */ /* 0x000fe40008000000 */
[----:B------:R-:W-:-:S12]  /*16e0*/  UIMAD UR20, UR5, UR25, UR20 ;  /* 0x00000019051472a4 */ /* 0x000fd8000f8e0214 */
.L_x_18:
[----:B------:R-:W-:-:S09]  /*16f0*/  UISETP.NE.AND UP0, UPT, UR27, 0x1, UPT ;  /* 0x000000011b00788c */ /* 0x000fd2000bf05270 */
[----:B------:R-:W-:Y:S05]  /*1700*/  BRA.U UP0, `(.L_x_19) ;  /* 0x0000000100447547 */ /* 0x000fea000b800000 */
[----:B------:R-:W2:Y:S01]  /*1710*/  LDCU.128 UR8, c[0x0][0xb10] ;  /* 0x00016200ff0877ac */ /* 0x000ea20008000c00 */
[----:B------:R-:W3:Y:S01]  /*1720*/  LDCU UR12, c[0x0][0xb0c] ;  /* 0x00016180ff0c77ac */ /* 0x000ee20008000800 */
[----:B------:R-:W4:Y:S01]  /*1730*/  LDCU UR13, c[0x0][0xb20] ;  /* 0x00016400ff0d77ac */ /* 0x000f220008000800 */
[----:B--2---:R-:W-:Y:S02]  /*1740*/  UIMAD.WIDE.U32 UR6, UR20, UR8, URZ ;  /* 0x00000008140672a5 */ /* 0x004fe4000f8e00ff */
[----:B------:R-:W-:Y:S02]  /*1750*/  UIMAD.WIDE.U32 UR4, UR26, UR11, URZ ;  /* 0x0000000b1a0472a5 */ /* 0x000fe4000f8e00ff */
[----:B---3--:R-:W-:Y:S02]  /*1760*/  UISETP.NE.AND UP1, UPT, UR12, 0x1, UPT ;  /* 0x000000010c00788c */ /* 0x008fe4000bf25270 */
[----:B------:R-:W-:Y:S01]  /*1770*/  UISETP.NE.AND UP0, UPT, UR10, 0x1, UPT ;  /* 0x000000010a00788c */ /* 0x000fe2000bf05270 */
[----:B------:R-:W-:-:S02]  /*1780*/  UMOV UR6, UR7 ;  /* 0x0000000700067c82 */ /* 0x000fc40008000000 */
[----:B------:R-:W-:Y:S01]  /*1790*/  UMOV UR4, UR5 ;  /* 0x0000000500047c82 */ /* 0x000fe20008000000 */
[----:B------:R-:W-:Y:S02]  /*17a0*/  USHF.R.U32.HI UR6, URZ, UR9, UR6 ;  /* 0x00000009ff067299 */ /* 0x000fe40008011606 */
[----:B----4-:R-:W-:Y:S02]  /*17b0*/  USHF.R.U32.HI UR4, URZ, UR13, UR4 ;  /* 0x0000000dff047299 */ /* 0x010fe40008011604 */
[----:B------:R-:W-:Y:S02]  /*17c0*/  USEL UR5, UR20, UR6, !UP1 ;  /* 0x0000000614057287 */ /* 0x000fe4000c800000 */
[----:B------:R-:W-:-:S04]  /*17d0*/  USEL UR4, UR26, UR4, !UP0 ;  /* 0x000000041a047287 */ /* 0x000fc8000c000000 */
[----:B------:R-:W-:Y:S02]  /*17e0*/  UIADD3 UR6, UPT, UPT, -UR4, UR5, URZ ;  /* 0x0000000504067290 */ /* 0x000fe4000fffe1ff */
[----:B------:R-:W-:Y:S02]  /*17f0*/  UIADD3 UR4, UPT, UPT, UR4, -UR5, URZ ;  /* 0x8000000504047290 */ /* 0x000fe4000fffe0ff */
[----:B------:R-:W-:Y:S02]  /*1800*/  UIMAD UR26, UR6, UR10, UR26 ;  /* 0x0000000a061a72a4 */ /* 0x000fe4000f8e021a */
[----:B------:R-:W-:-:S12]  /*1810*/  UIMAD UR20, UR4, UR12, UR20 ;  /* 0x0000000c041472a4 */ /* 0x000fd8000f8e0214 */
.L_x_19:
[----:B------:R-:W-:Y:S05]  /*1820*/  BRA.U !UP6, `(.L_x_20) ;  /* 0x000000010e0c7547 */ /* 0x000fea000b800000 */
[----:B------:R-:W-:Y:S01]  /*1830*/  UCGABAR_WAIT ;  /* 0x0000000000007dc7 */ /* 0x000fe20008000000 */
[----:B------:R-:W-:Y:S01]  /*1840*/  CCTL.IVALL ;  /* 0x00000000ff00798f */ /* 0x000fe20002000000 */
[----:B------:R-:W-:Y:S05]  /*1850*/  BRA `(.L_x_21) ;  /* 0x0000000000047947 */ /* 0x000fea0003800000 */
.L_x_20:
[----:B------:R-:W-:Y:S06]  /*1860*/  BAR.SYNC.DEFER_BLOCKING 0x0 ;  /* 0x0000000000007b1d */ /* 0x000fec0000010000 */
.L_x_21:
[----:B------:R-:W-:Y:S05]  /*1870*/  BRA.U UP3, `(.L_x_22) ;  /* 0x0000001903107547 */ /* 0x000fea000b800000 */
[----:B------:R-:W2:Y:S01]  /*1880*/  LDCU UR6, c[0x0][0x38c] ;  /* 0x00007180ff0677ac */ /* 0x000ea20008000800 */
[----:B------:R-:W-:Y:S01]  /*1890*/  PLOP3.LUT P2, PT, PT, PT, UP4, 0x80, 0x8 ;  /* 0x000000000008781c */ /* 0x000fe20003f4f048 */
[----:B------:R-:W-:Y:S01]  /*18a0*/  IMAD.MOV.U32 R12, RZ, RZ, 0x1 ;  /* 0x00000001ff0c7424 */ /* 0x000fe200078e00ff */
[----:B------:R-:W-:Y:S01]  /*18b0*/  ISETP.NE.AND P3, PT, R0, RZ, P4 ;  /* 0x000000ff0000720c */ /* 0x000fe20002765270 */
[----:B------:R-:W-:Y:S01]  /*18c0*/  USHF.L.U32 UR7, UR24, 0x6, URZ ;  /* 0x0000000618077899 */ /* 0x000fe200080006ff */
[----:B------:R-:W-:Y:S01]  /*18d0*/  PLOP3.LUT P2, PT, P2, PT, PT, 0x8, 0x80 ;  /* 0x000000000080781c */ /* 0x000fe2000174e170 */
[----:B------:R-:W-:Y:S01]  /*18e0*/  USHF.L.U32 UR54, UR24, 0x5, URZ ;  /* 0x0000000518367899 */ /* 0x000fe200080006ff */
[----:B------:R-:W-:Y:S01]  /*18f0*/  CS2R R10, SRZ ;  /* 0x00000000000a7805 */ /* 0x000fe2000001ff00 */
[----:B------:R-:W-:Y:S01]  /*1900*/  UISETP.NE.AND UP1, UPT, UR22, URZ, UPT ;  /* 0x000000ff1600728c */ /* 0x000fe2000bf25270 */
[----:B------:R-:W-:Y:S01]  /*1910*/  IMAD.MOV.U32 R9, RZ, RZ, RZ ;  /* 0x000000ffff097224 */ /* 0x000fe200078e00ff */
[----:B------:R-:W3:Y:S01]  /*1920*/  LDCU UR48, c[0x0][0x370] ;  /* 0x00006e00ff3077ac */ /* 0x000ee20008000800 */
[----:B------:R-:W-:Y:S01]  /*1930*/  IMAD.MOV.U32 R8, RZ, RZ, 0x1 ;  /* 0x00000001ff087424 */ /* 0x000fe200078e00ff */
[----:B------:R-:W4:Y:S01]  /*1940*/  LDCU.64 UR44, c[0x0][0x348] ;  /* 0x00006900ff2c77ac */ /* 0x000f220008000a00 */
[----:B--2---:R-:W-:-:S02]  /*1950*/  UIADD3 UR5, UPT, UPT, UR6, 0x7f, URZ ;  /* 0x0000007f06057890 */ /* 0x004fc4000fffe0ff */
[----:B------:R-:W-:Y:S02]  /*1960*/  UIADD3 UR56, UPT, UPT, UR6, 0xfe, URZ ;  /* 0x000000fe06387890 */ /* 0x000fe4000fffe0ff */
[----:B------:R-:W-:Y:S01]  /*1970*/  USHF.R.S32.HI UR4, URZ, 0x1f, UR5 ;  /* 0x0000001fff047899 */ /* 0x000fe20008011405 */
[----:B------:R-:W2:Y:S03]  /*1980*/  LDCU UR47, c[0x0][0x374] ;  /* 0x00006e80ff2f77ac */ /* 0x000ea60008000800 */
[----:B------:R-:W-:Y:S02]  /*1990*/  ULEA.HI UR4, UR4, UR5, URZ, 0x7 ;  /* 0x0000000504047291 */ /* 0x000fe4000f8f38ff */
[----:B------:R-:W-:Y:S02]  /*19a0*/  UIADD3 UR5, UPT, UPT, UR6, -0x1, URZ ;  /* 0xffffffff06057890 */ /* 0x000fe4000fffe0ff */
[----:B------:R-:W-:-:S02]  /*19b0*/  USHF.R.S32.HI UR50, URZ, 0x7, UR4 ;  /* 0x00000007ff327899 */ /* 0x000fc40008011404 */
[----:B------:R-:W-:Y:S02]  /*19c0*/  UISETP.GE.U32.AND UP2, UPT, UR5, -0xff, UPT ;  /* 0xffffff010500788c */ /* 0x000fe4000bf46070 */
[----:B------:R-:W-:Y:S02]  /*19d0*/  UISETP.LT.U32.AND UP0, UPT, UR50, 0x8, UPT ;  /* 0x000000083200788c */ /* 0x000fe4000bf01070 */
[----:B------:R-:W-:Y:S02]  /*19e0*/  ULOP3.LUT UR5, UR7, 0x40, URZ, 0xc0, !UPT ;  /* 0x0000004007057892 */ /* 0x000fe4000f8ec0ff */
[----:B------:R-:W-:Y:S02]  /*19f0*/  USEL UR49, UR50, 0x8, UP0 ;  /* 0x0000000832317887 */ /* 0x000fe40008000000 */
[----:B------:R-:W-:Y:S02]  /*1a00*/  ULOP3.LUT UR54, UR54, 0x20, URZ, 0xc0, !UPT ;  /* 0x0000002036367892 */ /* 0x000fe4000f8ec0ff */
[----:B------:R-:W-:-:S02]  /*1a10*/  UIADD3 UR4, UPT, UPT, UR49, -0x1, URZ ;  /* 0xffffffff31047890 */ /* 0x000fc4000fffe0ff */
[----:B------:R-:W-:Y:S02]  /*1a20*/  @UP2 UIADD3 UR4, UPT, UPT, UR49, URZ, URZ ;  /* 0x000000ff31042290 */ /* 0x000fe4000fffe0ff */
[----:B------:R-:W-:Y:S02]  /*1a30*/  USEL UR38, UR40, 0x2, UP1 ;  /* 0x0000000228267887 */ /* 0x000fe40008800000 */
[----:B------:R-:W-:Y:S02]  /*1a40*/  ULEA.HI UR52, UR37, UR5, URZ, 0x1a ;  /* 0x0000000525347291 */ /* 0x000fe4000f8fd0ff */
[----:B------:R-:W-:Y:S02]  /*1a50*/  UIADD3 UR53, UPT, UPT, UR50, -UR49, URZ ;  /* 0x8000003132357290 */ /* 0x000fe4000fffe0ff */
[----:B------:R-:W-:Y:S02]  /*1a60*/  UIADD3 UR39, UPT, UPT, UR4, 0x1, URZ ;  /* 0x0000000104277890 */ /* 0x000fe4000fffe0ff */
[----:B------:R-:W-:Y:S01]  /*1a70*/  UIADD3 UR51, UPT, UPT, -UR4, URZ, URZ ;  /* 0x000000ff04337290 */ /* 0x000fe2000fffe1ff */
[----:B--234-:R-:W-:-:S11]  /*1a80*/  UMOV UR29, URZ ;  /* 0x000000ff001d7c82 */ /* 0x01cfd60008000000 */
.L_x_46:
[----:B------:R-:W-:Y:S01]  /*1a90*/  UISETP.NE.AND UP0, UPT, UR55, URZ, UPT ;  /* 0x000000ff3700728c */ /* 0x000fe2000bf05270 */
[----:B------:R-:W2:Y:S08]  /*1aa0*/  S2UR UR55, SR_CgaCtaId ;  /* 0x00000000003779c3 */ /* 0x000eb00000008800 */
[----:B-1-3--:R-:W-:Y:S05]  /*1ab0*/  BRA.U UP0, `(.L_x_23) ;  /* 0x0000000100347547 */ /* 0x00afea000b800000 */
[----:B------:R-:W3:Y:S01]  /*1ac0*/  S2R R0, SR_CgaCtaId ;  /* 0x0000000000007919 */ /* 0x000ee20000008800 */
[----:B------:R-:W-:Y:S02]  /*1ad0*/  MOV R3, 0x400 ;  /* 0x0000040000037802 */ /* 0x000fe40000000f00 */
[----:B------:R-:W-:Y:S02]  /*1ae0*/  SHF.L.U32 R2, R8, 0x1f, RZ ;  /* 0x0000001f08027819 */ /* 0x000fe400000006ff */
[----:B---3--:R-:W-:-:S05]  /*1af0*/  LEA R0, R0, R3, 0x18 ;  /* 0x0000000300007211 */ /* 0x008fca00078ec0ff */
[----:B------:R-:W-:-:S04]  /*1b00*/  IMAD R3, R9, 0x8, R0 ;  /* 0x0000000809037824 */ /* 0x000fc800078e0200 */
[----:B------:R-:W3:Y:S02]  /*1b10*/  SYNCS.PHASECHK.TRANS64.TRYWAIT P0, [R3+URZ+0x130], R2 ;  /* 0x00013002030075a7 */ /* 0x000ee400080011ff */
[----:B---3--:R-:W-:Y:S05]  /*1b20*/  @!P0 BRA `(.L_x_24) ;  /* 0x0000006400f48947 */ /* 0x008fea0003800000 */
.L_x_141:
[----:B------:R-:W-:Y:S01]  /*1b30*/  VIADD R9, R9, 0x1 ;  /* 0x0000000109097836 */ /* 0x000fe20000000000 */
[----:B------:R3:W-:Y:S04]  /*1b40*/  SYNCS.ARRIVE.TRANS64.A1T0 RZ, [R3+URZ+0x120], RZ ;  /* 0x000120ff03ff79a7 */ /* 0x0007e800081000ff */
[----:B------:R-:W-:-:S04]  /*1b50*/  ISETP.NE.AND P0, PT, R9, 0x2, PT ;  /* 0x000000020900780c */ /* 0x000fc80003f05270 */
[----:B------:R-:W-:Y:S02]  /*1b60*/  SEL R9, R9, RZ, P0 ;  /* 0x000000ff09097207 */ /* 0x000fe40000000000 */
[----:B---3--:R-:W-:-:S04]  /*1b70*/  SEL R3, RZ, 0x1, P0 ;  /* 0x00000001ff037807 */ /* 0x008fc80000000000 */
[----:B------:R-:W-:Y:S02]  /*1b80*/  LOP3.LUT R8, R8, R3, RZ, 0x3c, !PT ;  /* 0x0000000308087212 */ /* 0x000fe400078e3cff */
.L_x_23:
[----:B------:R-:W-:Y:S01]  /*1b90*/  UMOV UR21, 0x400 ;  /* 0x0000040000157882 */ /* 0x000fe20000000000 */
[----:B------:R-:W-:Y:S01]  /*1ba0*/  SHF.L.U32 R0, R12, 0x1f, RZ ;  /* 0x0000001f0c007819 */ /* 0x000fe200000006ff */
[----:B--2---:R-:W-:Y:S02]  /*1bb0*/  ULEA UR21, UR55, UR21, 0x18 ;  /* 0x0000001537157291 */ /* 0x004fe4000f8ec0ff */
[----:B------:R-:W-:Y:S02]  /*1bc0*/  UISETP.GE.U32.AND UP0, UPT, UR56, 0xff, UPT ;  /* 0x000000ff3800788c */ /* 0x000fe4000bf06070 */
[----:B------:R-:W-:Y:S02]  /*1bd0*/  ULEA UR4, UR29, UR21, 0x3 ;  /* 0x000000151d047291 */ /* 0x000fe4000f8e18ff */
[----:B------:R-:W-:Y:S01]  /*1be0*/  ULEA UR19, UR26, UR54, 0x6 ;  /* 0x000000361a137291 */ /* 0x000fe2000f8e30ff */
[----:B------:R-:W-:-:S06]  /*1bf0*/  UMOV UR13, URZ ;  /* 0x000000ff000d7c82 */ /* 0x000fcc0008000000 */
[----:B------:R2:W3:Y:S01]  /*1c00*/  SYNCS.PHASECHK.TRANS64.TRYWAIT P1, [UR4+0x40], R0 ;  /* 0x00004000ff0075a7 */ /* 0x0004e20008021104 */
[----:B------:R-:W-:-:S04]  /*1c10*/  ULEA.HI UR4, UR20, UR20, URZ, 0x1 ;  /* 0x0000001414047291 */ /* 0x000fc8000f8f08ff */
[----:B------:R-:W-:-:S04]  /*1c20*/  USHF.L.U32 UR4, UR4, 0x6, URZ ;  /* 0x0000000604047899 */ /* 0x000fc800080006ff */
[----:B------:R-:W-:-:S04]  /*1c30*/  ULOP3.LUT UR35, UR4, 0xffffff80, URZ, 0xc0, !UPT ;  /* 0xffffff8004237892 */ /* 0x000fc8000f8ec0ff */
[----:B------:R-:W-:Y:S01]  /*1c40*/  UIADD3 UR35, UPT, UPT, UR52, UR35, URZ ;  /* 0x0000002334237290 */ /* 0x000fe2000fffe0ff */
[----:B------:R-:W-:Y:S11]  /*1c50*/  BRA.U !UP0, `(.L_x_25) ;  /* 0x0000000508107547 */ /* 0x000ff6000b800000 */
[----:B------:R-:W-:Y:S01]  /*1c60*/  UMOV UR30, UR51 ;  /* 0x00000033001e7c82 */ /* 0x000fe20008000000 */
[----:B------:R-:W-:Y:S01]  /*1c70*/  UMOV UR6, UR29 ;  /* 0x0000001d00067c82 */ /* 0x000fe20008000000 */
[----:B------:R-:W-:-:S05]  /*1c80*/  UMOV UR26, 0x40 ;  /* 0x00000040001a7882 */ /* 0x000fca0000000000 */
.L_x_33:
[----:B------:R-:W-:Y:S01]  /*1c90*/  ULEA UR5, UR6, UR21, 0x3 ;  /* 0x0000001506057291 */ /* 0x000fe2000f8e18ff */
[----:B---3--:R-:W-:Y:S01]  /*1ca0*/  @P4 MOV R2, 0xc000 ;  /* 0x0000c00000024802 */ /* 0x008fe20000000f00 */
[----:B-123--:R-:W-:Y:S10]  /*1cb0*/  @P1 BRA `(.L_x_26) ;  /* 0x00000000000c1947 */ /* 0x00eff40003800000 */
[----:B------:R-:W-:-:S04]  /*1cc0*/  SHF.L.U32 R3, R12, 0x1f, RZ ;  /* 0x0000001f0c037819 */ /* 0x000fc800000006ff */
[----:B------:R-:W3:Y:S02]  /*1cd0*/  SYNCS.PHASECHK.TRANS64.TRYWAIT P0, [UR5+0x40], R3 ;  /* 0x00004003ff0075a7 */ /* 0x000ee40008001105 */
[----:B---3--:R-:W-:Y:S05]  /*1ce0*/  @!P0 BRA `(.L_x_27) ;  /* 0x0000006400988947 */ /* 0x008fea0003800000 */
.L_x_26:
[----:B------:R3:W-:Y:S01]  /*1cf0*/  @P4 SYNCS.ARRIVE.TRANS64 RZ, [UR5], R2 ;  /* 0x00000002ffff49a7 */ /* 0x0007e20008000005 */
[----:B------:R-:W-:Y:S02]  /*1d00*/  ULOP3.LUT UR4, UR38, 0x2, URZ, 0xfc, !UPT ;  /* 0x0000000226047892 */ /* 0x000fe4000f8efcff */
[----:B------:R-:W-:Y:S02]  /*1d10*/  UIADD3 UR30, UPT, UPT, UR30, 0x1, URZ ;  /* 0x000000011e1e7890 */ /* 0x000fe4000fffe0ff */
[----:B------:R-:W-:Y:S02]  /*1d20*/  UISETP.NE.AND UP0, UPT, UR4, 0x2, UPT ;  /* 0x000000020400788c */ /* 0x000fe4000bf05270 */
[----:B------:R-:W-:-:S07]  /*1d30*/  UISETP.NE.AND UP2, UPT, UR30, 0x1, UPT ;  /* 0x000000011e00788c */ /* 0x000fce000bf45270 */
[----:B------:R-:W-:Y:S05]  /*1d40*/  BRA.U UP0, `(.L_x_28) ;  /* 0x0000000100047547 */ /* 0x000fea000b800000 */
[----:B-1----:R-:W-:Y:S05]  /*1d50*/  BPT.TRAP 0x1 ;  /* 0x000000040000795c */ /* 0x002fea0000300000 */
.L_x_28:
[----:B------:R-:W-:Y:S04]  /*1d60*/  BSSY.RECONVERGENT B0, `(.L_x_29) ;  /* 0x0000003000007945 */ /* 0x000fe80003800200 */
[----:B------:R-:W-:Y:S05]  /*1d70*/  @!P3 BRA `(.L_x_30) ;  /* 0x000000000004b947 */ /* 0x000fea0003800000 */
[----:B-1----:R-:W-:Y:S05]  /*1d80*/  BPT.TRAP 0x1 ;  /* 0x000000040000795c */ /* 0x002fea0000300000 */
.L_x_30:
[----:B-1----:R-:W-:Y:S05]  /*1d90*/  BSYNC.RECONVERGENT B0 ;  /* 0x0000000000007941 */ /* 0x002fea0003800200 */
.L_x_29:
[----:B------:R-:W-:Y:S01]  /*1da0*/  UIADD3 UR4, UPT, UPT, UR6, 0x1, URZ ;  /* 0x0000000106047890 */ /* 0x000fe2000fffe0ff */
[----:B------:R-:W-:Y:S01]  /*1db0*/  BSSY.RECONVERGENT B0, `(.L_x_31) ;  /* 0x000002a000007945 */ /* 0x000fe20003800200 */
[----:B------:R-:W-:Y:S02]  /*1dc0*/  ELECT P0, URZ, PT ;  /* 0x0000000000ff782f */ /* 0x000fe40003800000 */
[----:B------:R-:W-:-:S04]  /*1dd0*/  UISETP.NE.AND UP0, UPT, UR4, 0x8, UPT ;  /* 0x000000080400788c */ /* 0x000fc8000bf05270 */
[----:B------:R-:W-:Y:S02]  /*1de0*/  USEL UR7, URZ, 0x1, UP0 ;  /* 0x00000001ff077887 */ /* 0x000fe40008000000 */
[----:B------:R-:W-:-:S04]  /*1df0*/  USEL UR29, UR4, URZ, UP0 ;  /* 0x000000ff041d7287 */ /* 0x000fc80008000000 */
[----:B------:R-:W-:Y:S01]  /*1e00*/  ULEA UR4, UR29, UR21, 0x3 ;  /* 0x000000151d047291 */ /* 0x000fe2000f8e18ff */
[----:B------:R-:W-:-:S04]  /*1e10*/  LOP3.LUT R12, R12, UR7, RZ, 0x3c, !PT ;  /* 0x000000070c0c7c12 */ /* 0x000fc8000f8e3cff */
[----:B--2---:R-:W-:-:S04]  /*1e20*/  SHF.L.U32 R0, R12, 0x1f, RZ ;  /* 0x0000001f0c007819 */ /* 0x004fc800000006ff */
[----:B------:R1:W2:Y:S01]  /*1e30*/  SYNCS.PHASECHK.TRANS64.TRYWAIT P1, [UR4+0x40], R0 ;  /* 0x00004000ff0075a7 */ /* 0x0002a20008021104 */
[----:B------:R-:W-:Y:S05]  /*1e40*/  @!P0 BRA `(.L_x_32) ;  /* 0x0000000000808947 */ /* 0x000fea0003800000 */
[----:B------:R-:W-:Y:S02]  /*1e50*/  USHF.L.U32 UR4, UR6, 0xd, URZ ;  /* 0x0000000d06047899 */ /* 0x000fe400080006ff */
[----:B------:R-:W-:Y:S02]  /*1e60*/  UIADD3 UR22, UP1, UPT, UR44, 0x80, URZ ;  /* 0x000000802c167890 */ /* 0x000fe4000ff3e0ff */
[----:B------:R-:W-:Y:S02]  /*1e70*/  ULOP3.LUT UR24, UR4, UR37, URZ, 0xfc, !UPT ;  /* 0x0000002504187292 */ /* 0x000fe4000f8efcff */
[----:B------:R-:W-:Y:S02]  /*1e80*/  UIADD3 UR14, UP0, UPT, UR44, 0x180, URZ ;  /* 0x000001802c0e7890 */ /* 0x000fe4000ff1e0ff */
[----:B------:R-:W-:Y:S02]  /*1e90*/  ULEA UR24, UR24, UR21, 0x1 ;  /* 0x0000001518187291 */ /* 0x000fe4000f8e08ff */
[----:B------:R-:W-:-:S02]  /*1ea0*/  UIADD3 UR4, UPT, UPT, UR21, UR4, URZ ;  /* 0x0000000415047290 */ /* 0x000fc4000fffe0ff */
[----:B------:R-:W-:Y:S02]  /*1eb0*/  UIADD3 UR34, UPT, UPT, UR26, -0x40, URZ ;  /* 0xffffffc01a227890 */ /* 0x000fe4000fffe0ff */
[----:B------:R-:W-:Y:S02]  /*1ec0*/  ULOP3.LUT UR33, UR5, 0xfefffff8, URZ, 0xc0, !UPT ;  /* 0xfefffff805217892 */ /* 0x000fe4000f8ec0ff */
[----:B------:R-:W-:Y:S02]  /*1ed0*/  UIADD3.X UR23, UPT, UPT, URZ, UR45, URZ, UP1, !UPT ;  /* 0x0000002dff177290 */ /* 0x000fe40008ffe4ff */
[----:B------:R-:W-:Y:S02]  /*1ee0*/  UIADD3 UR32, UPT, UPT, UR24, 0x3300, URZ ;  /* 0x0000330018207890 */ /* 0x000fe4000fffe0ff */
[----:B------:R-:W-:Y:S02]  /*1ef0*/  UPRMT UR7, URZ, 0x5410, UR31 ;  /* 0x00005410ff077896 */ /* 0x000fe4000800001f */
[----:B------:R-:W-:-:S02]  /*1f00*/  UIADD3 UR24, UPT, UPT, UR24, 0x5300, URZ ;  /* 0x0000530018187890 */ /* 0x000fc4000fffe0ff */
[----:B------:R-:W-:Y:S02]  /*1f10*/  UIADD3.X UR15, UPT, UPT, URZ, UR45, URZ, UP0, !UPT ;  /* 0x0000002dff0f7290 */ /* 0x000fe400087fe4ff */
[----:B------:R-:W-:Y:S02]  /*1f20*/  UIADD3 UR16, UPT, UPT, UR4, 0x23300, URZ ;  /* 0x0002330004107890 */ /* 0x000fe4000fffe0ff */
[----:B------:R-:W-:Y:S01]  /*1f30*/  UIADD3 UR8, UPT, UPT, UR4, 0x24300, URZ ;  /* 0x0002430004087890 */ /* 0x000fe2000fffe0ff */
[----:B------:R-:W-:Y:S01]  /*1f40*/  UMOV UR40, 0x0 ;  /* 0x0000000000287882 */ /* 0x000fe20000000000 */
[----:B------:R-:W-:Y:S01]  /*1f50*/  UMOV UR41, 0x10000000 ;  /* 0x1000000000297882 */ /* 0x000fe20000000000 */
[----:B------:R-:W-:Y:S01]  /*1f60*/  UMOV UR27, UR35 ;  /* 0x00000023001b7c82 */ /* 0x000fe20008000000 */
[----:B------:R-:W-:Y:S01]  /*1f70*/  UMOV UR28, UR36 ;  /* 0x00000024001c7c82 */ /* 0x000fe20008000000 */
[----:B------:R-:W-:Y:S01]  /*1f80*/  UMOV UR25, UR33 ;  /* 0x0000002100197c82 */ /* 0x000fe20008000000 */
[----:B------:R-:W-:Y:S01]  /*1f90*/  UMOV UR20, UR36 ;  /* 0x0000002400147c82 */ /* 0x000fe20008000000 */
[----:B------:R-:W-:Y:S01]  /*1fa0*/  UMOV UR17, UR33 ;  /* 0x0000002100117c82 */ /* 0x000fe20008000000 */
[----:B------:R-:W-:Y:S01]  /*1fb0*/  UMOV UR18, UR34 ;  /* 0x0000002200127c82 */ /* 0x000fe20008000000 */
[----:B------:R4:W-:Y:S01]  /*1fc0*/  UTMALDG.3D.MULTICAST.2CTA [UR32], [UR22], UR7, desc[UR40] ;  /* 0x00002820160073b4 */ /* 0x0009e20008211807 */
[----:B------:R-:W-:Y:S01]  /*1fd0*/  UMOV UR10, UR26 ;  /* 0x0000001a000a7c82 */ /* 0x000fe20008000000 */
[----:B------:R-:W-:Y:S01]  /*1fe0*/  UMOV UR11, UR19 ;  /* 0x00000013000b7c82 */ /* 0x000fe20008000000 */
[----:B------:R-:W-:Y:S01]  /*1ff0*/  UMOV UR12, UR36 ;  /* 0x00000024000c7c82 */ /* 0x000fe20008000000 */
[----:B------:R-:W-:Y:S01]  /*2000*/  UMOV UR9, UR33 ;  /* 0x0000002100097c82 */ /* 0x000fe20008000000 */
[----:B------:R4:W-:Y:S01]  /*2010*/  UTMALDG.3D.MULTICAST.2CTA [UR24], [UR22], UR7, desc[UR40] ;  /* 0x00002818160073b4 */ /* 0x0009e20008211807 */
[----:B------:R4:W-:Y:S01]  /*2020*/  UTMALDG.3D.2CTA [UR16], [UR14], desc[UR40] ;  /* 0x000028100e0075b4 */ /* 0x0009e20008211000 */
[----:B------:R4:W-:Y:S02]  /*2030*/  UTMALDG.3D.2CTA [UR8], [UR14], desc[UR40] ;  /* 0x000028080e0075b4 */ /* 0x0009e40008211000 */
[----:B----4-:R-:W-:Y:S01]  /*2040*/  NOP ;  /* 0x0000000000007918 */ /* 0x010fe20000000000 */
.L_x_32:
[----:B------:R-:W-:Y:S05]  /*2050*/  BSYNC.RECONVERGENT B0 ;  /* 0x0000000000007941 */ /* 0x000fea0003800200 */
.L_x_31:
[----:B------:R-:W-:Y:S01]  /*2060*/  UIADD3 UR26, UPT, UPT, UR26, 0x80, URZ ;  /* 0x000000801a1a7890 */ /* 0x000fe2000fffe0ff */
[----:B------:R-:W-:Y:S01]  /*2070*/  UMOV UR6, UR29 ;  /* 0x0000001d00067c82 */ /* 0x000fe20008000000 */
[----:B------:R-:W-:Y:S01]  /*2080*/  UMOV UR13, UR39 ;  /* 0x00000027000d7c82 */ /* 0x000fe20008000000 */
[----:B------:R-:W-:Y:S09]  /*2090*/  BRA.U UP2, `(.L_x_33) ;  /* 0xfffffff902fc7547 */ /* 0x000ff2000b83ffff */
.L_x_25:
[----:B------:R-:W-:Y:S01]  /*20a0*/  ULEA UR4, UR29, UR21, 0x3 ;  /* 0x000000151d047291 */ /* 0x000fe2000f8e18ff */
[----:B-12---:R-:W-:Y:S01]  /*20b0*/  SHF.L.U32 R0, R12, 0x1f, RZ ;  /* 0x0000001f0c007819 */ /* 0x006fe200000006ff */
[----:B------:R-:W-:Y:S01]  /*20c0*/  @!P2 SYNCS.ARRIVE.TRANS64.A1T0 RZ, [UR21+0xb8], RZ ;  /* 0x0000b8ffffffa9a7 */ /* 0x000fe20008100015 */
[----:B------:R-:W-:-:S06]  /*20d0*/  UISETP.GT.AND UP0, UPT, UR50, UR49, UPT ;  /* 0x000000313200728c */ /* 0x000fcc000bf04270 */
[----:B---3--:R1:W2:Y:S03]  /*20e0*/  SYNCS.PHASECHK.TRANS64.TRYWAIT P1, [UR4+0x40], R0 ;  /* 0x00004000ff0075a7 */ /* 0x0082a60008021104 */
[----:B------:R-:W-:Y:S05]  /*20f0*/  BRA.U !UP0, `(.L_x_34) ;  /* 0x0000000508087547 */ /* 0x000fea000b800000 */
[----:B------:R-:W-:Y:S01]  /*2100*/  UIADD3 UR30, UPT, UPT, UR53, UR13, URZ ;  /* 0x0000000d351e7290 */ /* 0x000fe2000fffe0ff */
[----:B------:R-:W-:-:S11]  /*2110*/  UMOV UR7, UR29 ;  /* 0x0000001d00077c82 */ /* 0x000fd60008000000 */
.L_x_42:
[----:B------:R-:W-:Y:S01]  /*2120*/  ULEA UR6, UR7, UR21, 0x3 ;  /* 0x0000001507067291 */ /* 0x000fe2000f8e18ff */
[----:B--2---:R-:W-:Y:S01]  /*2130*/  @P4 MOV R2, 0xc000 ;  /* 0x0000c00000024802 */ /* 0x004fe20000000f00 */
[----:B--23--:R-:W-:Y:S10]  /*2140*/  @P1 BRA `(.L_x_35) ;  /* 0x00000000000c1947 */ /* 0x00cff40003800000 */
[----:B------:R-:W-:-:S04]  /*2150*/  SHF.L.U32 R3, R12, 0x1f, RZ ;  /* 0x0000001f0c037819 */ /* 0x000fc800000006ff */
[----:B------:R-:W2:Y:S02]  /*2160*/  SYNCS.PHASECHK.TRANS64.TRYWAIT P0, [UR6+0x40], R3 ;  /* 0x00004003ff0075a7 */ /* 0x000ea40008001106 */
[----:B--2---:R-:W-:Y:S05]  /*2170*/  @!P0 BRA `(.L_x_36) ;  /* 0x00000060008c8947 */ /* 0x004fea0003800000 */
.L_x_35:
[----:B------:R2:W-:Y:S01]  /*2180*/  @P4 SYNCS.ARRIVE.TRANS64 RZ, [UR6], R2 ;  /* 0x00000002ffff49a7 */ /* 0x0005e20008000006 */
[----:B------:R-:W-:-:S04]  /*2190*/  ULOP3.LUT UR4, UR38, 0x2, URZ, 0xfc, !UPT ;  /* 0x0000000226047892 */ /* 0x000fc8000f8efcff */
[----:B------:R-:W-:-:S09]  /*21a0*/  UISETP.NE.AND UP0, UPT, UR4, 0x2, UPT ;  /* 0x000000020400788c */ /* 0x000fd2000bf05270 */
[----:B------:R-:W-:Y:S05]  /*21b0*/  BRA.U UP0, `(.L_x_37) ;  /* 0x0000000100047547 */ /* 0x000fea000b800000 */
[----:B------:R-:W-:Y:S05]  /*21c0*/  BPT.TRAP 0x1 ;  /* 0x000000040000795c */ /* 0x000fea0000300000 */
.L_x_37:
[----:B------:R-:W-:Y:S04]  /*21d0*/  BSSY.RECONVERGENT B0, `(.L_x_38) ;  /* 0x0000003000007945 */ /* 0x000fe80003800200 */
[----:B------:R-:W-:Y:S05]  /*21e0*/  @!P3 BRA `(.L_x_39) ;  /* 0x000000000004b947 */ /* 0x000fea0003800000 */
[----:B------:R-:W-:Y:S05]  /*21f0*/  BPT.TRAP 0x1 ;  /* 0x000000040000795c */ /* 0x000fea0000300000 */
.L_x_39:
[----:B------:R-:W-:Y:S05]  /*2200*/  BSYNC.RECONVERGENT B0 ;  /* 0x0000000000007941 */ /* 0x000fea0003800200 */
.L_x_38:
        /* <DEDUP_REMOVED lines=8> */
[----:B-1----:R-:W-:-:S04]  /*2290*/  SHF.L.U32 R0, R12, 0x1f, RZ ;  /* 0x0000001f0c007819 */ /* 0x002fc800000006ff */
[----:B------:R1:W3:Y:S01]  /*22a0*/  SYNCS.PHASECHK.TRANS64.TRYWAIT P1, [UR4+0x40], R0 ;  /* 0x00004000ff0075a7 */ /* 0x0002e20008021104 */
[----:B------:R-:W-:Y:S05]  /*22b0*/  @!P0 BRA `(.L_x_41) ;  /* 0x0000000000848947 */ /* 0x000fea0003800000 */
[----:B------:R-:W-:Y:S02]  /*22c0*/  USHF.L.U32 UR4, UR7, 0xd, URZ ;  /* 0x0000000d07047899 */ /* 0x000fe400080006ff */
[----:B------:R-:W-:Y:S02]  /*22d0*/  UIADD3 UR14, UP1, UPT, UR44, 0x80, URZ ;  /* 0x000000802c0e7890 */ /* 0x000fe4000ff3e0ff */
[----:B------:R-:W-:Y:S02]  /*22e0*/  ULOP3.LUT UR24, UR4, UR37, URZ, 0xfc, !UPT ;  /* 0x0000002504187292 */ /* 0x000fe4000f8efcff */
[----:B------:R-:W-:Y:S02]  /*22f0*/  USHF.L.U32 UR34, UR13, 0x7, URZ ;  /* 0x000000070d227899 */ /* 0x000fe400080006ff */
[----:B------:R-:W-:Y:S02]  /*2300*/  ULEA UR24, UR24, UR21, 0x1 ;  /* 0x0000001518187291 */ /* 0x000fe4000f8e08ff */
[----:B------:R-:W-:-:S02]  /*2310*/  UIADD3 UR22, UP0, UPT, UR44, 0x180, URZ ;  /* 0x000001802c167890 */ /* 0x000fc4000ff1e0ff */
[----:B------:R-:W-:Y:S02]  /*2320*/  UIADD3 UR4, UPT, UPT, UR21, UR4, URZ ;  /* 0x0000000415047290 */ /* 0x000fe4000fffe0ff */
[----:B------:R-:W-:Y:S02]  /*2330*/  ULOP3.LUT UR33, UR6, 0xfefffff8, URZ, 0xc0, !UPT ;  /* 0xfefffff806217892 */ /* 0x000fe4000f8ec0ff */
[----:B------:R-:W-:Y:S02]  /*2340*/  UIADD3.X UR15, UPT, UPT, URZ, UR45, URZ, UP1, !UPT ;  /* 0x0000002dff0f7290 */ /* 0x000fe40008ffe4ff */
[----:B------:R-:W-:Y:S02]  /*2350*/  UIADD3 UR32, UPT, UPT, UR24, 0x3300, URZ ;  /* 0x0000330018207890 */ /* 0x000fe4000fffe0ff */
[----:B------:R-:W-:Y:S02]  /*2360*/  UPRMT UR5, URZ, 0x5410, UR31 ;  /* 0x00005410ff057896 */ /* 0x000fe4000800001f */
[----:B------:R-:W-:-:S02]  /*2370*/  UIADD3 UR26, UPT, UPT, UR34, 0x40, URZ ;  /* 0x00000040221a7890 */ /* 0x000fc4000fffe0ff */
[----:B------:R-:W-:Y:S02]  /*2380*/  UIADD3 UR24, UPT, UPT, UR24, 0x5300, URZ ;  /* 0x0000530018187890 */ /* 0x000fe4000fffe0ff */
        /* <DEDUP_REMOVED lines=20> */
.L_x_41:
[----:B------:R-:W-:Y:S05]  /*24d0*/  BSYNC.RECONVERGENT B0 ;  /* 0x0000000000007941 */ /* 0x000fea0003800200 */
.L_x_40:
[----:B------:R-:W-:Y:S01]  /*24e0*/  UIADD3 UR13, UPT, UPT, UR13, 0x1, URZ ;  /* 0x000000010d0d7890 */ /* 0x000fe2000fffe0ff */
[----:B------:R-:W-:-:S03]  /*24f0*/  UMOV UR7, UR29 ;  /* 0x0000001d00077c82 */ /* 0x000fc60008000000 */
[----:B------:R-:W-:-:S09]  /*2500*/  UISETP.NE.AND UP0, UPT, UR13, UR30, UPT ;  /* 0x0000001e0d00728c */ /* 0x000fd2000bf05270 */
[----:B------:R-:W-:Y:S05]  /*2510*/  BRA.U UP0, `(.L_x_42) ;  /* 0xfffffffd00007547 */ /* 0x000fea000b83ffff */
.L_x_34:
[C---:B------:R-:W-:Y:S01]  /*2520*/  LEA R3, R11.reuse, UR21, 0x3 ;  /* 0x000000150b037c11 */ /* 0x040fe2000f8e18ff */
[----:B------:R-:W-:Y:S01]  /*2530*/  NOP ;  /* 0x0000000000007918 */ /* 0x000fe20000000000 */
[----:B-1----:R-:W-:Y:S02]  /*2540*/  SHF.L.U32 R0, R10, 0x1f, RZ ;  /* 0x0000001f0a007819 */ /* 0x002fe400000006ff */
[----:B------:R-:W-:Y:S02]  /*2550*/  LEA R5, R11, UR21, 0x4 ;  /* 0x000000150b057c11 */ /* 0x000fe4000f8e20ff */
[----:B------:R-:W1:Y:S02]  /*2560*/  SYNCS.PHASECHK.TRANS64.TRYWAIT P0, [R3+URZ+0xc0], R0 ;  /* 0x0000c000030075a7 */ /* 0x000e6400080011ff */
[----:B-1----:R-:W-:Y:S05]  /*2570*/  @!P0 BRA `(.L_x_43) ;  /* 0x0000005c00a48947 */ /* 0x002fea0003800000 */
.L_x_144:
[----:B------:R-:W4:Y:S01]  /*2580*/  LDS.128 R4, [R5+0x150] ;  /* 0x0001500005047984 */ /* 0x000f220000000c00 */
[----:B------:R-:W-:Y:S01]  /*2590*/  UISETP.GE.AND UP0, UPT, UR42, 0x1, UPT ;  /* 0x000000012a00788c */ /* 0x000fe2000bf06270 */
[----:B------:R-:W-:Y:S01]  /*25a0*/  @!PT LDS RZ, [RZ] ;  /* 0x00000000fffff984 */ /* 0x000fe20000000800 */
[----:B------:R-:W-:Y:S01]  /*25b0*/  @!PT LDS RZ, [RZ] ;  /* 0x00000000fffff984 */ /* 0x000fe20000000800 */
[----:B------:R-:W-:Y:S01]  /*25c0*/  @!PT LDS RZ, [RZ] ;  /* 0x00000000fffff984 */ /* 0x000fe20000000800 */
[----:B------:R-:W-:Y:S01]  /*25d0*/  @!PT LDS RZ, [RZ] ;  /* 0x00000000fffff984 */ /* 0x000fe20000000800 */
[----:B------:R1:W-:Y:S06]  /*25e0*/  MEMBAR.ALL.CTA ;  /* 0x0000000000007992 */ /* 0x0003ec0000008000 */
[----:B-1----:R-:W1:Y:S01]  /*25f0*/  FENCE.VIEW.ASYNC.S ;  /* 0x00000000000073c6 */ /* 0x002e620000000000 */
[----:B----4-:R-:W-:-:S13]  /*2600*/  LOP3.LUT P0, RZ, R6, 0x1, RZ, 0xc0, !PT ;  /* 0x0000000106ff7812 */ /* 0x010fda000780c0ff */
[----:B-1----:R-:W-:Y:S01]  /*2610*/  VOTEU.ANY UP1, P0 ;  /* 0x0000000000ff7886 */ /* 0x002fe20000020100 */
[----:B------:R-:W-:-:S13]  /*2620*/  PLOP3.LUT P0, PT, PT, PT, UP1, 0x80, 0x8 ;  /* 0x000000000008781c */ /* 0x000fda0003f0f018 */
[----:B------:R-:W-:Y:S02]  /*2630*/  @P0 LOP3.LUT R0, R5, 0xffff, RZ, 0xc0, !PT ;  /* 0x0000ffff05000812 */ /* 0x000fe400078ec0ff */
[----:B--2---:R-:W-:Y:S02]  /*2640*/  @P0 MOV R2, R4 ;  /* 0x0000000400020202 */ /* 0x004fe40000000f00 */
[----:B------:R-:W-:Y:S01]  /*2650*/  @P0 R2UR UR5, R0 ;  /* 0x00000000000502ca */ /* 0x000fe200000e0000 */
[----:B------:R-:W-:Y:S01]  /*2660*/  VIADD R0, R3, 0xd0 ;  /* 0x000000d003007836 */ /* 0x000fe20000000000 */
[----:B------:R-:W-:Y:S02]  /*2670*/  @P0 SHF.R.U32.HI R4, RZ, 0x10, R5 ;  /* 0x00000010ff040819 */ /* 0x000fe40000011605 */
[----:B------:R-:W-:Y:S02]  /*2680*/  @P0 R2UR UR6, R2 ;  /* 0x00000000020602ca */ /* 0x000fe400000e0000 */
[----:B------:R-:W-:-:S02]  /*2690*/  PRMT R0, RZ, 0x654, R0 ;  /* 0x00000654ff007816 */ /* 0x000fc40000000000 */
[----:B------:R-:W-:Y:S02]  /*26a0*/  @P0 R2UR UR4, R4 ;  /* 0x00000000040402ca */ /* 0x000fe400000e0000 */
[----:B------:R1:W-:Y:S03]  /*26b0*/  SYNCS.ARRIVE.TRANS64.RED.A1T0 RZ, [R0+URZ], RZ ;  /* 0x000000ff00ff79a7 */ /* 0x0003e600081004ff */
[----:B------:R-:W-:-:S04]  /*26c0*/  @UP1 UMOV UR43, UR5 ;  /* 0x00000005002b1c82 */ /* 0x000fc80008000000 */
[----:B------:R-:W-:-:S04]  /*26d0*/  @UP1 UMOV UR46, UR6 ;  /* 0x00000006002e1c82 */ /* 0x000fc80008000000 */
[----:B------:R-:W-:Y:S01]  /*26e0*/  @UP1 UMOV UR36, UR4 ;  /* 0x0000000400241c82 */ /* 0x000fe20008000000 */
[----:B------:R-:W-:Y:S05]  /*26f0*/  BRA.U !UP0, `(.L_x_44) ;  /* 0x0000000108d47547 */ /* 0x000fea000b800000 */
[----:B------:R-:W2:Y:S01]  /*2700*/  LDCU.128 UR12, c[0x0][0xb10] ;  /* 0x00016200ff0c77ac */ /* 0x000ea20008000c00 */
[----:B------:R-:W4:Y:S01]  /*2710*/  LDCU UR22, c[0x0][0xb20] ;  /* 0x00016400ff1677ac */ /* 0x000f220008000800 */
[----:B------:R-:W3:Y:S01]  /*2720*/  LDCU UR20, c[0x0][0xb0c] ;  /* 0x00016180ff1477ac */ /* 0x000ee20008000800 */
[----:B------:R-:W1:Y:S01]  /*2730*/  LDCU.64 UR8, c[0x0][0xb28] ;  /* 0x00016500ff0877ac */ /* 0x000e620008000a00 */
[----:B------:R-:W-:Y:S02]  /*2740*/  UISETP.NE.AND UP3, UPT, UR42, 0x1, UPT ;  /* 0x000000012a00788c */ /* 0x000fe4000bf65270 */
[----:B--2---:R-:W-:Y:S02]  /*2750*/  UIMAD.WIDE.U32 UR6, UR47, UR15, URZ ;  /* 0x0000000f2f0672a5 */ /* 0x004fe4000f8e00ff */
[----:B------:R-:W-:Y:S02]  /*2760*/  UIMAD.WIDE.U32 UR4, UR48, UR12, URZ ;  /* 0x0000000c300472a5 */ /* 0x000fe4000f8e00ff */
[----:B------:R-:W-:-:S02]  /*2770*/  UISETP.NE.AND UP0, UPT, UR14, 0x1, UPT ;  /* 0x000000010e00788c */ /* 0x000fc4000bf05270 */
[----:B------:R-:W-:Y:S01]  /*2780*/  UIMAD.WIDE.U32 UR18, UR43, UR15, URZ ;  /* 0x0000000f2b1272a5 */ /* 0x000fe2000f8e00ff */
[----:B------:R-:W-:Y:S02]  /*2790*/  UMOV UR6, UR7 ;  /* 0x0000000700067c82 */ /* 0x000fe40008000000 */
[----:B------:R-:W-:Y:S01]  /*27a0*/  UMOV UR4, UR5 ;  /* 0x0000000500047c82 */ /* 0x000fe20008000000 */
[----:B----4-:R-:W-:Y:S02]  /*27b0*/  USHF.R.U32.HI UR6, URZ, UR22, UR6 ;  /* 0x00000016ff067299 */ /* 0x010fe40008011606 */
[----:B---3--:R-:W-:Y:S02]  /*27c0*/  UISETP.NE.AND UP2, UPT, UR20, 0x1, UPT ;  /* 0x000000011400788c */ /* 0x008fe4000bf45270 */
[----:B------:R-:W-:Y:S02]  /*27d0*/  USHF.R.U32.HI UR4, URZ, UR13, UR4 ;  /* 0x0000000dff047299 */ /* 0x000fe40008011604 */
[----:B------:R-:W-:-:S02]  /*27e0*/  USEL UR5, UR47, UR6, !UP0 ;  /* 0x000000062f057287 */ /* 0x000fc4000c000000 */
[----:B------:R-:W-:Y:S02]  /*27f0*/  USEL UR6, UR48, UR4, !UP2 ;  /* 0x0000000430067287 */ /* 0x000fe4000d000000 */
[----:B-1----:R-:W-:Y:S01]  /*2800*/  UIMAD.WIDE.U32 UR10, UR5, UR8, URZ ;  /* 0x00000008050a72a5 */ /* 0x002fe2000f8e00ff */
[----:B------:R-:W-:Y:S01]  /*2810*/  UMOV UR4, UR19 ;  /* 0x0000001300047c82 */ /* 0x000fe20008000000 */
[----:B------:R-:W-:Y:S02]  /*2820*/  UIMAD.WIDE.U32 UR16, UR46, UR12, URZ ;  /* 0x0000000c2e1072a5 */ /* 0x000fe4000f8e00ff */
[----:B------:R-:W-:-:S03]  /*2830*/  UIMAD.WIDE.U32 UR18, UR6, UR8, URZ ;  /* 0x00000008061272a5 */ /* 0x000fc6000f8e00ff */
[----:B------:R-:W-:Y:S01]  /*2840*/  UMOV UR10, UR11 ;  /* 0x0000000b000a7c82 */ /* 0x000fe20008000000 */
[----:B------:R-:W-:Y:S02]  /*2850*/  USHF.R.U32.HI UR4, URZ, UR22, UR4 ;  /* 0x00000016ff047299 */ /* 0x000fe40008011604 */
[----:B------:R-:W-:Y:S01]  /*2860*/  @UP3 USHF.R.U32.HI UR5, URZ, UR9, UR10 ;  /* 0x00000009ff053299 */ /* 0x000fe2000801160a */
[----:B------:R-:W-:Y:S01]  /*2870*/  UMOV UR16, UR17 ;  /* 0x0000001100107c82 */ /* 0x000fe20008000000 */
[----:B------:R-:W-:Y:S01]  /*2880*/  UMOV UR18, UR19 ;  /* 0x0000001300127c82 */ /* 0x000fe20008000000 */
[----:B------:R-:W-:Y:S02]  /*2890*/  USHF.R.U32.HI UR13, URZ, UR13, UR16 ;  /* 0x0000000dff0d7299 */ /* 0x000fe40008011610 */
[----:B------:R-:W-:Y:S02]  /*28a0*/  USEL UR4, UR43, UR4, !UP0 ;  /* 0x000000042b047287 */ /* 0x000fe4000c000000 */
[----:B------:R-:W-:-:S02]  /*28b0*/  @UP3 USHF.R.U32.HI UR6, URZ, UR9, UR18 ;  /* 0x00000009ff063299 */ /* 0x000fc40008011612 */
[----:B------:R-:W-:Y:S02]  /*28c0*/  UIMAD UR7, UR42, UR5, URZ ;  /* 0x000000052a0772a4 */ /* 0x000fe4000f8e02ff */
[----:B------:R-:W-:Y:S02]  /*28d0*/  USEL UR5, UR46, UR13, !UP2 ;  /* 0x0000000d2e057287 */ /* 0x000fe4000d000000 */
[----:B------:R-:W-:Y:S02]  /*28e0*/  UIMAD UR10, UR42, UR6, URZ ;  /* 0x000000062a0a72a4 */ /* 0x000fe4000f8e02ff */
[----:B------:R-:W-:Y:S02]  /*28f0*/  UISETP.GE.AND UP0, UPT, UR4, UR7, UPT ;  /* 0x000000070400728c */ /* 0x000fe4000bf06270 */
[----:B------:R-:W-:Y:S02]  /*2900*/  UIMAD.WIDE.U32 UR12, UR4, UR8, URZ ;  /* 0x00000008040c72a5 */ /* 0x000fe4000f8e00ff */
[----:B------:R-:W-:-:S02]  /*2910*/  UISETP.GE.OR UP0, UPT, UR5, UR10, UP0 ;  /* 0x0000000a0500728c */ /* 0x000fc40008706670 */
        /* <DEDUP_REMOVED lines=19> */
.L_x_44:
[----:B------:R-:W2:Y:S02]  /*2a50*/  LDCU UR4, c[0x0][0xb30] ;  /* 0x00016600ff0477ac */ /* 0x000ea40008000800 */
[----:B--2---:R-:W-:-:S09]  /*2a60*/  UISETP.NE.AND UP0, UPT, UR4, 0x1, UPT ;  /* 0x000000010400788c */ /* 0x004fd2000bf05270 */
[----:B------:R-:W-:Y:S05]  /*2a70*/  BRA.U UP0, `(.L_x_45) ;  /* 0x0000000100447547 */ /* 0x000fea000b800000 */
[----:B------:R-:W2:Y:S01]  /*2a80*/  LDCU.128 UR8, c[0x0][0xb10] ;  /* 0x00016200ff0877ac */ /* 0x000ea20008000c00 */
[----:B------:R-:W4:Y:S01]  /*2a90*/  LDCU UR12, c[0x0][0xb0c] ;  /* 0x00016180ff0c77ac */ /* 0x000f220008000800 */
[----:B------:R-:W1:Y:S01]  /*2aa0*/  LDCU UR13, c[0x0][0xb20] ;  /* 0x00016400ff0d77ac */ /* 0x000e620008000800 */
[----:B--2---:R-:W-:Y:S02]  /*2ab0*/  UIMAD.WIDE.U32 UR6, UR46, UR8, URZ ;  /* 0x000000082e0672a5 */ /* 0x004fe4000f8e00ff */
[----:B------:R-:W-:Y:S02]  /*2ac0*/  UIMAD.WIDE.U32 UR4, UR43, UR11, URZ ;  /* 0x0000000b2b0472a5 */ /* 0x000fe4000f8e00ff */
[----:B----4-:R-:W-:Y:S02]  /*2ad0*/  UISETP.NE.AND UP2, UPT, UR12, 0x1, UPT ;  /* 0x000000010c00788c */ /* 0x010fe4000bf45270 */
[----:B------:R-:W-:Y:S01]  /*2ae0*/  UISETP.NE.AND UP0, UPT, UR10, 0x1, UPT ;  /* 0x000000010a00788c */ /* 0x000fe2000bf05270 */
[----:B------:R-:W-:-:S02]  /*2af0*/  UMOV UR6, UR7 ;  /* 0x0000000700067c82 */ /* 0x000fc40008000000 */
[----:B------:R-:W-:Y:S01]  /*2b00*/  UMOV UR4, UR5 ;  /* 0x0000000500047c82 */ /* 0x000fe20008000000 */
[----:B------:R-:W-:Y:S02]  /*2b10*/  USHF.R.U32.HI UR9, URZ, UR9, UR6 ;  /* 0x00000009ff097299 */ /* 0x000fe40008011606 */
[----:B-1----:R-:W-:Y:S02]  /*2b20*/  USHF.R.U32.HI UR4, URZ, UR13, UR4 ;  /* 0x0000000dff047299 */ /* 0x002fe40008011604 */
[----:B------:R-:W-:Y:S02]  /*2b30*/  USEL UR5, UR46, UR9, !UP2 ;  /* 0x000000092e057287 */ /* 0x000fe4000d000000 */
[----:B------:R-:W-:-:S04]  /*2b40*/  USEL UR4, UR43, UR4, !UP0 ;  /* 0x000000042b047287 */ /* 0x000fc8000c000000 */
[----:B------:R-:W-:Y:S02]  /*2b50*/  UIADD3 UR6, UPT, UPT, UR5, -UR4, URZ ;  /* 0x8000000405067290 */ /* 0x000fe4000fffe0ff */
[----:B------:R-:W-:Y:S02]  /*2b60*/  UIADD3 UR4, UPT, UPT, -UR5, UR4, URZ ;  /* 0x0000000405047290 */ /* 0x000fe4000fffe1ff */
[----:B------:R-:W-:Y:S02]  /*2b70*/  UIMAD UR43, UR6, UR10, UR43 ;  /* 0x0000000a062b72a4 */ /* 0x000fe4000f8e022b */
[----:B------:R-:W-:-:S12]  /*2b80*/  UIMAD UR46, UR4, UR12, UR46 ;  /* 0x0000000c042e72a4 */ /* 0x000fd8000f8e022e */
.L_x_45:
[----:B------:R-:W-:Y:S01]  /*2b90*/  VIADD R11, R11, 0x1 ;  /* 0x000000010b0b7836 */ /* 0x000fe20000000000 */
[----:B------:R-:W-:Y:S02]  /*2ba0*/  R2UR UR5, R61 ;  /* 0x000000003d0572ca */ /* 0x000fe400000e0000 */
[----:B------:R-:W-:Y:S02]  /*2bb0*/  R2UR UR4, R60 ;  /* 0x000000003c0472ca */ /* 0x000fe400000e0000 */
[C---:B------:R-:W-:Y:S02]  /*2bc0*/  ISETP.NE.AND P0, PT, R11.reuse, 0x2, PT ;  /* 0x000000020b00780c */ /* 0x040fe40003f05270 */
[----:B------:R-:W-:Y:S02]  /*2bd0*/  PLOP3.LUT P2, PT, PT, PT, PT, 0x80, 0x8 ;  /* 0x000000000008781c */ /* 0x000fe40003f4f070 */
[----:B------:R-:W-:Y:S02]  /*2be0*/  SEL R3, RZ, 0x1, P0 ;  /* 0x00000001ff037807 */ /* 0x000fe40000000000 */
[----:B------:R-:W-:-:S02]  /*2bf0*/  SEL R11, R11, RZ, P0 ;  /* 0x000000ff0b0b7207 */ /* 0x000fc40000000000 */
[----:B------:R-:W-:Y:S01]  /*2c00*/  LOP3.LUT R10, R10, R3, RZ, 0x3c, !PT ;  /* 0x000000030a0a7212 */ /* 0x000fe200078e3cff */
[----:B------:R-:W-:Y:S02]  /*2c10*/  UIADD3 UR20, UPT, UPT, UR46, UR5, URZ ;  /* 0x000000052e147290 */ /* 0x000fe4000fffe0ff */
[----:B------:R-:W-:Y:S01]  /*2c20*/  UIADD3 UR26, UPT, UPT, UR43, UR4, URZ ;  /* 0x000000042b1a7290 */ /* 0x000fe2000fffe0ff */
[----:B------:R-:W-:Y:S11]  /*2c30*/  BRA.U UP1, `(.L_x_46) ;  /* 0xffffffed01947547 */ /* 0x000ff6000b83ffff */
[----:B------:R-:W-:Y:S01]  /*2c40*/  UIADD3 UR21, UPT, UPT, UR21, 0x40, URZ ;  /* 0x0000004015157890 */ /* 0x000fe2000fffe0ff */
[----:B------:R-:W-:-:S03]  /*2c50*/  SHF.L.U32 R3, R12, 0x1f, RZ ;  /* 0x0000001f0c037819 */ /* 0x000fc600000006ff */
[----:B------:R-:W-:-:S09]  /*2c60*/  ULEA UR4, UR29, UR21, 0x3 ;  /* 0x000000151d047291 */ /* 0x000fd2000f8e18ff */
[----:B------:R-:W2:Y:S02]  /*2c70*/  SYNCS.PHASECHK.TRANS64.TRYWAIT P0, [UR4], R3 ;  /* 0x00000003ff0075a7 */ /* 0x000ea40008001104 */
[----:B--2---:R-:W-:Y:S05]  /*2c80*/  @!P0 BRA `(.L_x_47) ;  /* 0x0000005400f48947 */ /* 0x004fea0003800000 */
.L_x_146:
[----:B------:R-:W-:-:S04]  /*2c90*/  UIADD3 UR4, UPT, UPT, UR29, 0x1, URZ ;  /* 0x000000011d047890 */ /* 0x000fc8000fffe0ff */
[----:B------:R-:W-:-:S04]  /*2ca0*/  UISETP.NE.AND UP0, UPT, UR4, 0x8, UPT ;  /* 0x000000080400788c */ /* 0x000fc8000bf05270 */
[----:B------:R-:W-:Y:S02]  /*2cb0*/  USEL UR6, URZ, 0x1, UP0 ;  /* 0x00000001ff067887 */ /* 0x000fe40008000000 */
[----:B------:R-:W-:-:S04]  /*2cc0*/  USEL UR4, UR4, URZ, UP0 ;  /* 0x000000ff04047287 */ /* 0x000fc80008000000 */
[----:B------:R-:W-:Y:S01]  /*2cd0*/  ULEA UR5, UR4, UR21, 0x3 ;  /* 0x0000001504057291 */ /* 0x000fe2000f8e18ff */
[----:B------:R-:W-:-:S04]  /*2ce0*/  LOP3.LUT R2, R12, UR6, RZ, 0x3c, !PT ;  /* 0x000000060c027c12 */ /* 0x000fc8000f8e3cff */
[----:B-1----:R-:W-:-:S04]  /*2cf0*/  SHF.L.U32 R3, R2, 0x1f, RZ ;  /* 0x0000001f02037819 */ /* 0x002fc800000006ff */
[----:B------:R-:W1:Y:S02]  /*2d00*/  SYNCS.PHASECHK.TRANS64.TRYWAIT P0, [UR5], R3 ;  /* 0x00000003ff0075a7 */ /* 0x000e640008001105 */
[----:B-1----:R-:W-:Y:S05]  /*2d10*/  @!P0 BRA `(.L_x_48) ;  /* 0x0000005400e88947 */ /* 0x002fea0003800000 */
.L_x_148:
        /* <DEDUP_REMOVED lines=9> */
.L_x_150:
        /* <DEDUP_REMOVED lines=9> */
.L_x_152:
        /* <DEDUP_REMOVED lines=9> */
.L_x_154:
        /* <DEDUP_REMOVED lines=9> */
.L_x_156:
        /* <DEDUP_REMOVED lines=9> */
.L_x_158:
[----:B------:R-:W-:-:S04]  /*2ff0*/  UIADD3 UR4, UPT, UPT, UR4, 0x1, URZ ;  /* 0x0000000104047890 */ /* 0x000fc8000fffe0ff */
[----:B------:R-:W-:-:S04]  /*3000*/  UISETP.NE.AND UP0, UPT, UR4, 0x8, UPT ;  /* 0x000000080400788c */ /* 0x000fc8000bf05270 */
[----:B------:R-:W-:Y:S02]  /*3010*/  USEL UR5, URZ, 0x1, UP0 ;  /* 0x00000001ff057887 */ /* 0x000fe40008000000 */
[----:B------:R-:W-:-:S04]  /*3020*/  USEL UR4, UR4, URZ, UP0 ;  /* 0x000000ff04047287 */ /* 0x000fc80008000000 */
[----:B------:R-:W-:Y:S01]  /*3030*/  ULEA UR4, UR4, UR21, 0x3 ;  /* 0x0000001504047291 */ /* 0x000fe2000f8e18ff */
[----:B-1----:R-:W-:-:S04]  /*3040*/  LOP3.LUT R3, R2, UR5, RZ, 0x3c, !PT ;  /* 0x0000000502037c12 */ /* 0x002fc8000f8e3cff */
[----:B------:R-:W-:Y:S01]  /*3050*/  SHF.L.U32 R3, R3, 0x1f, RZ ;  /* 0x0000001f03037819 */ /* 0x000fe200000006ff */
[----:B------:R-:W-:-:S07]  /*3060*/  IMAD.U32 R0, RZ, RZ, UR4 ;  /* 0x00000004ff007e24 */ /* 0x000fce000f8e00ff */
.L_x_54:
[----:B-1----:R1:W2:Y:S02]  /*3070*/  SYNCS.PHASECHK.TRANS64.TRYWAIT P0, [R0+URZ], R3 ;  /* 0x00000003000075a7 */ /* 0x0022a400080011ff */
[----:B--2---:R-:W-:Y:S05]  /*3080*/  @!P0 NANOSLEEP.SYNCS 0x989680 ;  /* 0x009896800000895d */ /* 0x004fea0003900000 */
[----:B------:R-:W2:Y:S02]  /*3090*/  @!P0 SYNCS.PHASECHK.TRANS64 P0, [R0+URZ], R3 ;  /* 0x00000003000085a7 */ /* 0x000ea400080010ff */
[----:B--2---:R-:W-:Y:S05]  /*30a0*/  @P0 EXIT ;  /* 0x000000000000094d */ /* 0x004fea0003800000 */
[----:B------:R-:W-:Y:S05]  /*30b0*/  BRA `(.L_x_54) ;  /* 0xfffffffc00ec7947 */ /* 0x000fea000383ffff */
.L_x_22:
[----:B------:R-:W-:-:S04]  /*30c0*/  UISETP.NE.AND UP0, UPT, UR55, URZ, UPT ;  /* 0x000000ff3700728c */ /* 0x000fc8000bf05270 */
[----:B------:R-:W-:-:S09]  /*30d0*/  UISETP.NE.OR UP0, UPT, UR22, 0x1, UP0 ;  /* 0x000000011600788c */ /* 0x000fd20008705670 */
[----:B------:R-:W-:Y:S05]  /*30e0*/  BRA.U UP0, `(.L_x_55) ;  /* 0x0000000500487547 */ /* 0x000fea000b800000 */
[----:B------:R-:W-:Y:S01]  /*30f0*/  ISETP.GE.U32.AND P2, PT, R0, 0x8, PT ;  /* 0x000000080000780c */ /* 0x000fe20003f46070 */
[----:B------:R-:W-:Y:S01]  /*3100*/  IMAD.MOV.U32 R12, RZ, RZ, 0x1 ;  /* 0x00000001ff0c7424 */ /* 0x000fe200078e00ff */
[----:B------:R-:W-:Y:S02]  /*3110*/  CS2R R10, SRZ ;  /* 0x00000000000a7805 */ /* 0x000fe4000001ff00 */
[----:B------:R-:W-:Y:S01]  /*3120*/  CS2R R8, SRZ ;  /* 0x0000000000087805 */ /* 0x000fe2000001ff00 */
[----:B------:R-:W-:Y:S01]  /*3130*/  UMOV UR6, 0x400 ;  /* 0x0000040000067882 */ /* 0x000fe20000000000 */
[----:B------:R-:W-:Y:S01]  /*3140*/  UMOV UR5, URZ ;  /* 0x000000ff00057c82 */ /* 0x000fe20008000000 */
[----:B------:R-:W-:-:S12]  /*3150*/  ULEA UR6, UR55, UR6, 0x18 ;  /* 0x0000000637067291 */ /* 0x000fd8000f8ec0ff */
.L_x_59:
[----:B------:R-:W-:Y:S02]  /*3160*/  LEA R2, R8, UR6, 0x3 ;  /* 0x0000000608027c11 */ /* 0x000fe4000f8e18ff */
[----:B------:R-:W-:-:S03]  /*3170*/  SHF.L.U32 R5, R9, 0x1f, RZ ;  /* 0x0000001f09057819 */ /* 0x000fc600000006ff */
[----:B------:R-:W-:Y:S01]  /*3180*/  VIADD R4, R2, 0x130 ;  /* 0x0000013002047836 */ /* 0x000fe20000000000 */
[----:B------:R-:W2:Y:S02]  /*3190*/  SYNCS.PHASECHK.TRANS64.TRYWAIT P0, [R2+URZ+0x120], R5 ;  /* 0x00012005020075a7 */ /* 0x000ea400080011ff */
[----:B--2---:R-:W-:Y:S05]  /*31a0*/  @!P0 BRA `(.L_x_56) ;  /* 0x0000005400548947 */ /* 0x004fea0003800000 */
.L_x_159:
[----:B------:R-:W-:Y:S01]  /*31b0*/  ULEA UR4, UR5, UR6, 0x3 ;  /* 0x0000000605047291 */ /* 0x000fe2000f8e18ff */
[----:B------:R-:W-:Y:S02]  /*31c0*/  PRMT R4, RZ, 0x654, R4 ;  /* 0x00000654ff047816 */ /* 0x000fe40000000004 */
[----:B--2---:R-:W-:Y:S01]  /*31d0*/  SHF.L.U32 R5, R12, 0x1f, RZ ;  /* 0x0000001f0c057819 */ /* 0x004fe200000006ff */
[----:B------:R-:W-:Y:S01]  /*31e0*/  UIADD3 UR7, UPT, UPT, UR4, 0xc0, URZ ;  /* 0x000000c004077890 */ /* 0x000fe2000fffe0ff */
[----:B------:R2:W-:Y:S05]  /*31f0*/  SYNCS.ARRIVE.TRANS64.RED.A1T0 RZ, [R4+URZ], RZ ;  /* 0x000000ff04ff79a7 */ /* 0x0005ea00081004ff */
[----:B------:R-:W-:Y:S01]  /*3200*/  IMAD.U32 R7, RZ, RZ, UR7 ;  /* 0x00000007ff077e24 */ /* 0x000fe2000f8e00ff */
[----:B------:R-:W3:Y:S04]  /*3210*/  SYNCS.PHASECHK.TRANS64.TRYWAIT P0, [UR4+0xd0], R5 ;  /* 0x0000d005ff0075a7 */ /* 0x000ee80008001104 */
[----:B------:R-:W-:Y:S01]  /*3220*/  PRMT R6, R0, 0x654, R7 ;  /* 0x0000065400067816 */ /* 0x000fe20000000007 */
[----:B--2---:R-:W-:Y:S01]  /*3230*/  @!P2 IMAD.MOV.U32 R4, RZ, RZ, 0x10 ;  /* 0x00000010ff04a424 */ /* 0x004fe200078e00ff */
[----:B---3--:R-:W-:Y:S06]  /*3240*/  @!P0 BRA `(.L_x_57) ;  /* 0x0000005400408947 */ /* 0x008fec0003800000 */
.L_x_161:
[----:B------:R-:W-:Y:S01]  /*3250*/  ULEA UR8, UR5, UR6, 0x4 ;  /* 0x0000000605087291 */ /* 0x000fe2000f8e20ff */
[----:B------:R-:W-:Y:S01]  /*3260*/  SEL R3, R6, R3, !P2 ;  /* 0x0000000306037207 */ /* 0x000fe20005000000 */
[----:B------:R-:W-:Y:S01]  /*3270*/  UIADD3 UR9, UPT, UPT, UR4, 0xc0, URZ ;  /* 0x000000c004097890 */ /* 0x000fe2000fffe0ff */
[----:B--2---:R-:W-:Y:S01]  /*3280*/  LEA R2, R11, UR6, 0x3 ;  /* 0x000000060b027c11 */ /* 0x004fe2000f8e18ff */
[----:B------:R-:W-:Y:S01]  /*3290*/  UIADD3 UR8, UPT, UPT, UR8, 0x150, URZ ;  /* 0x0000015008087890 */ /* 0x000fe2000fffe0ff */
[----:B------:R-:W-:Y:S01]  /*32a0*/  SHF.L.U32 R5, R10, 0x1f, RZ ;  /* 0x0000001f0a057819 */ /* 0x000fe200000006ff */
[----:B------:R2:W-:Y:S01]  /*32b0*/  @!P2 SYNCS.ARRIVE.TRANS64.RED RZ, [R3+URZ], R4 ;  /* 0x0000000403ffa9a7 */ /* 0x0005e200080004ff */
[----:B------:R-:W-:Y:S01]  /*32c0*/  UIADD3 UR4, UPT, UPT, UR5, 0x1, URZ ;  /* 0x0000000105047890 */ /* 0x000fe2000fffe0ff */
[----:B------:R-:W-:-:S03]  /*32d0*/  VIADD R8, R8, 0x1 ;  /* 0x0000000108087836 */ /* 0x000fc60000000000 */
[----:B------:R-:W-:Y:S02]  /*32e0*/  UISETP.NE.AND UP0, UPT, UR4, 0x2, UPT ;  /* 0x000000020400788c */ /* 0x000fe4000bf05270 */
[----:B------:R-:W-:Y:S06]  /*32f0*/  UGETNEXTWORKID.BROADCAST [UR8], [UR9] ;  /* 0x00000000080073ca */ /* 0x000fec0008000100 */
[----:B------:R-:W-:Y:S01]  /*3300*/  USEL UR7, URZ, 0x1, UP0 ;  /* 0x00000001ff077887 */ /* 0x000fe20008000000 */
[----:B------:R-:W-:Y:S01]  /*3310*/  ISETP.NE.AND P0, PT, R8, 0x2, PT ;  /* 0x000000020800780c */ /* 0x000fe20003f05270 */
[----:B------:R-:W-:Y:S01]  /*3320*/  USEL UR5, UR4, URZ, UP0 ;  /* 0x000000ff04057287 */ /* 0x000fe20008000000 */
[----:B------:R-:W3:Y:S03]  /*3330*/  SYNCS.PHASECHK.TRANS64.TRYWAIT P1, [R2+URZ+0xc0], R5 ;  /* 0x0000c005020075a7 */ /* 0x000ee600080211ff */
[----:B------:R-:W-:Y:S01]  /*3340*/  LOP3.LUT R12, R12, UR7, RZ, 0x3c, !PT ;  /* 0x000000070c0c7c12 */ /* 0x000fe2000f8e3cff */
[----:B--23--:R-:W-:Y:S07]  /*3350*/  @!P1 BRA `(.L_x_58) ;  /* 0x0000005400149947 */ /* 0x00cfee0003800000 */
.L_x_162:
[C---:B------:R-:W-:Y:S01]  /*3360*/  LEA R4, R11.reuse, UR6, 0x4 ;  /* 0x000000060b047c11 */ /* 0x040fe2000f8e20ff */
[----:B--2---:R-:W-:Y:S01]  /*3370*/  VIADD R2, R2, 0xd0 ;  /* 0x000000d002027836 */ /* 0x004fe20000000000 */
[----:B------:R-:W-:Y:S01]  /*3380*/  SEL R8, R8, RZ, P0 ;  /* 0x000000ff08087207 */ /* 0x000fe20000000000 */
[----:B------:R-:W-:-:S03]  /*3390*/  VIADD R11, R11, 0x1 ;  /* 0x000000010b0b7836 */ /* 0x000fc60000000000 */
[----:B------:R-:W2:Y:S01]  /*33a0*/  LDS.128 R4, [R4+0x150] ;  /* 0x0001500004047984 */ /* 0x000ea20000000c00 */
[----:B------:R-:W-:Y:S02]  /*33b0*/  PRMT R2, RZ, 0x654, R2 ;  /* 0x00000654ff027816 */ /* 0x000fe40000000002 */
[C---:B------:R-:W-:Y:S01]  /*33c0*/  ISETP.NE.AND P1, PT, R11.reuse, 0x2, PT ;  /* 0x000000020b00780c */ /* 0x040fe20003f25270 */
[----:B------:R-:W-:Y:S01]  /*33d0*/  @!PT LDS RZ, [RZ] ;  /* 0x00000000fffff984 */ /* 0x000fe20000000800 */
[----:B------:R-:W-:Y:S01]  /*33e0*/  @!PT LDS RZ, [RZ] ;  /* 0x00000000fffff984 */ /* 0x000fe20000000800 */
[----:B------:R-:W-:Y:S01]  /*33f0*/  @!PT LDS RZ, [RZ] ;  /* 0x00000000fffff984 */ /* 0x000fe20000000800 */
[----:B------:R-:W-:Y:S01]  /*3400*/  @!PT LDS RZ, [RZ] ;  /* 0x00000000fffff984 */ /* 0x000fe20000000800 */
[----:B------:R3:W-:Y:S06]  /*3410*/  MEMBAR.ALL.CTA ;  /* 0x0000000000007992 */ /* 0x0007ec0000008000 */
[----:B---3--:R-:W3:Y:S01]  /*3420*/  FENCE.VIEW.ASYNC.S ;  /* 0x00000000000073c6 */ /* 0x008ee20000000000 */
[----:B------:R-:W-:Y:S01]  /*3430*/  SEL R11, R11, RZ, P1 ;  /* 0x000000ff0b0b7207 */ /* 0x000fe20000800000 */
[----:B---3--:R3:W-:Y:S01]  /*3440*/  SYNCS.ARRIVE.TRANS64.RED.A1T0 RZ, [R2+URZ], RZ ;  /* 0x000000ff02ff79a7 */ /* 0x0087e200081004ff */
[----:B--2---:R-:W-:-:S02]  /*3450*/  LOP3.LUT P3, RZ, R6, 0x1, RZ, 0xc0, !PT ;  /* 0x0000000106ff7812 */ /* 0x004fc4000786c0ff */
[----:B------:R-:W-:-:S04]  /*3460*/  SEL R5, RZ, 0x1, P1 ;  /* 0x00000001ff057807 */ /* 0x000fc80000800000 */
[----:B------:R-:W-:Y:S02]  /*3470*/  LOP3.LUT R10, R10, R5, RZ, 0x3c, !PT ;  /* 0x000000050a0a7212 */ /* 0x000fe400078e3cff */
[----:B---3--:R-:W-:-:S04]  /*3480*/  SEL R2, RZ, 0x1, P0 ;  /* 0x00000001ff027807 */ /* 0x008fc80000000000 */
[----:B------:R-:W-:Y:S01]  /*3490*/  LOP3.LUT R9, R9, R2, RZ, 0x3c, !PT ;  /* 0x0000000209097212 */ /* 0x000fe200078e3cff */
[----:B------:R-:W-:Y:S06]  /*34a0*/  @P3 BRA `(.L_x_59) ;  /* 0xfffffffc002c3947 */ /* 0x000fec000383ffff */
[----:B------:R-:W-:Y:S01]  /*34b0*/  ULEA UR4, UR5, UR6, 0x3 ;  /* 0x0000000605047291 */ /* 0x000fe2000f8e18ff */
[----:B------:R-:W-:-:S08]  /*34c0*/  SHF.L.U32 R3, R12, 0x1f, RZ ;  /* 0x0000001f0c037819 */ /* 0x000fd000000006ff */
[----:B------:R-:W2:Y:S02]  /*34d0*/  SYNCS.PHASECHK.TRANS64 P0, [UR4+0xd0], R3 ;  /* 0x0000d003ff0075a7 */ /* 0x000ea40008001004 */
[----:B--2---:R-:W-:Y:S05]  /*34e0*/  @P0 BRA `(.L_x_60) ;  /* 0x0000000000080947 */ /* 0x004fea0003800000 */
[----:B------:R-:W2:Y:S02]  /*34f0*/  SYNCS.PHASECHK.TRANS64.TRYWAIT P0, [UR4+0xd0], R3 ;  /* 0x0000d003ff0075a7 */ /* 0x000ea40008001104 */
[----:B--2---:R-:W-:Y:S05]  /*3500*/  @!P0 BRA `(.L_x_61) ;  /* 0x0000005000bc8947 */ /* 0x004fea0003800000 */
.L_x_60:
[----:B------:R-:W-:-:S04]  /*3510*/  UIADD3 UR7, UPT, UPT, UR5, 0x1, URZ ;  /* 0x0000000105077890 */ /* 0x000fc8000fffe0ff */
[----:B------:R-:W-:-:S04]  /*3520*/  UISETP.NE.AND UP0, UPT, UR7, 0x2, UPT ;  /* 0x000000020700788c */ /* 0x000fc8000bf05270 */
[----:B------:R-:W-:Y:S02]  /*3530*/  USEL UR8, URZ, 0x1, UP0 ;  /* 0x00000001ff087887 */ /* 0x000fe40008000000 */
[----:B------:R-:W-:-:S04]  /*3540*/  USEL UR7, UR7, URZ, UP0 ;  /* 0x000000ff07077287 */ /* 0x000fc80008000000 */
[----:B------:R-:W-:Y:S01]  /*3550*/  ULEA UR7, UR7, UR6, 0x3 ;  /* 0x0000000607077291 */ /* 0x000fe2000f8e18ff */
[----:B--2---:R-:W-:-:S04]  /*3560*/  LOP3.LUT R3, R12, UR8, RZ, 0x3c, !PT ;  /* 0x000000080c037c12 */ /* 0x004fc8000f8e3cff */
[----:B------:R-:W-:-:S04]  /*3570*/  SHF.L.U32 R0, R3, 0x1f, RZ ;  /* 0x0000001f03007819 */ /* 0x000fc800000006ff */
[----:B------:R-:W2:Y:S02]  /*3580*/  SYNCS.PHASECHK.TRANS64 P0, [UR7+0xd0], R0 ;  /* 0x0000d000ff0075a7 */ /* 0x000ea40008001007 */
[----:B-12---:R-:W-:Y:S05]  /*3590*/  @P0 EXIT ;  /* 0x000000000000094d */ /* 0x006fea0003800000 */
[----:B------:R-:W-:Y:S02]  /*35a0*/  SHF.L.U32 R3, R3, 0x1f, RZ ;  /* 0x0000001f03037819 */ /* 0x000fe400000006ff */
[----:B------:R-:W-:-:S07]  /*35b0*/  MOV R0, UR7 ;  /* 0x0000000700007c02 */ /* 0x000fce0008000f00 */
.L_x_62:
[----:B-1----:R1:W2:Y:S02]  /*35c0*/  SYNCS.PHASECHK.TRANS64.TRYWAIT P0, [R0+URZ+0xd0], R3 ;  /* 0x0000d003000075a7 */ /* 0x0022a400080011ff */
[----:B--2---:R-:W-:Y:S05]  /*35d0*/  @!P0 NANOSLEEP.SYNCS 0x989680 ;  /* 0x009896800000895d */ /* 0x004fea0003900000 */
[----:B------:R-:W2:Y:S02]  /*35e0*/  @!P0 SYNCS.PHASECHK.TRANS64 P0, [R0+URZ+0xd0], R3 ;  /* 0x0000d003000085a7 */ /* 0x000ea400080010ff */
[----:B--2---:R-:W-:Y:S05]  /*35f0*/  @P0 EXIT ;  /* 0x000000000000094d */ /* 0x004fea0003800000 */
[----:B------:R-:W-:Y:S05]  /*3600*/  BRA `(.L_x_62) ;  /* 0xfffffffc00ec7947 */ /* 0x000fea000383ffff */
.L_x_55:
[----:B------:R-:W-:Y:S05]  /*3610*/  BRA.U UP5, `(.L_x_63) ;  /* 0x0000001505487547 */ /* 0x000fea000b800000 */
[----:B------:R-:W-:Y:S01]  /*3620*/  UMOV UR4, 0x40 ;  /* 0x0000004000047882 */ /* 0x000fe20000000000 */
[----:B------:R-:W-:Y:S01]  /*3630*/  NOP ;  /* 0x0000000000007918 */ /* 0x000fe20000000000 */
[----:B------:R-:W-:Y:S01]  /*3640*/  ULEA UR5, UR55, UR4, 0x18 ;  /* 0x0000000437057291 */ /* 0x000fe2000f8ec0ff */
[----:B------:R-:W-:Y:S02]  /*3650*/  UMOV UR6, 0x400 ;  /* 0x0000040000067882 */ /* 0x000fe40000000000 */
[----:B------:R-:W-:-:S06]  /*3660*/  ULEA UR6, UR55, UR6, 0x18 ;  /* 0x0000000637067291 */ /* 0x000fcc000f8ec0ff */
[----:B------:R-:W2:Y:S02]  /*3670*/  LDS.U8 R0, [UR5+0x1c] ;  /* 0x00001c05ff007984 */ /* 0x000ea40008000000 */
[----:B--2---:R-:W-:-:S13]  /*3680*/  ISETP.NE.AND P0, PT, R0, RZ, PT ;  /* 0x000000ff0000720c */ /* 0x004fda0003f05270 */
[----:B------:R-:W-:Y:S05]  /*3690*/  @P0 BRA `(.L_x_64) ;  /* 0x0000000400080947 */ /* 0x000fea0003800000 */
[----:B------:R-:W-:Y:S02]  /*36a0*/  UISETP.NE.U32.AND UP1, UPT, UR68, 0x1, UPT ;  /* 0x000000014400788c */ /* 0x000fe4000bf25070 */
[----:B------:R-:W-:-:S07]  /*36b0*/  UIADD3 UR7, UPT, UPT, UR5, 0x8, URZ ;  /* 0x0000000805077890 */ /* 0x000fce000fffe0ff */
[----:B------:R-:W-:Y:S05]  /*36c0*/  BRA.U !UP1, `(.L_x_65) ;  /* 0x00000001099c7547 */ /* 0x000fea000b800000 */
[----:B------:R-:W-:Y:S01]  /*36d0*/  ELECT P0, URZ, PT ;  /* 0x0000000000ff782f */ /* 0x000fe20003800000 */
[----:B------:R-:W-:-:S12]  /*36e0*/  BSSY B0, `(.L_x_65) ;  /* 0x0000025000007945 */ /* 0x000fd80003800000 */
[----:B------:R-:W-:Y:S05]  /*36f0*/  @!P0 BRA `(.L_x_66) ;  /* 0x00000000008c8947 */ /* 0x000fea0003800000 */
[----:B------:R-:W-:-:S05]  /*3700*/  UMOV UR4, 0x10 ;  /* 0x0000001000047882 */ /* 0x000fca0000000000 */
[----:B------:R-:W-:Y:S04]  /*3710*/  DEPBAR.LE SB2, 0x36 ;  /* 0x0000ad800000791a */ /* 0x000fe80000000000 */
[----:B------:R-:W2:Y:S02]  /*3720*/  UTCATOMSWS.2CTA.FIND_AND_SET.ALIGN UP0, UR4, UR4 ;  /* 0x00000004000475e3 */ /* 0x000ea40008200800 */
[----:B--2---:R-:W-:Y:S01]  /*3730*/  MOV R11, UR4 ;  /* 0x00000004000b7c02 */ /* 0x004fe20008000f00 */
[----:B------:R-:W-:Y:S06]  /*3740*/  BRA.U UP0, `(.L_x_67) ;  /* 0x0000000100187547 */ /* 0x000fec000b800000 */
.L_x_68:
[----:B------:R-:W-:Y:S05]  /*3750*/  NANOSLEEP 0x64 ;  /* 0x000000640000795d */ /* 0x000fea0003800000 */
[----:B------:R-:W-:-:S05]  /*3760*/  UMOV UR4, 0x10 ;  /* 0x0000001000047882 */ /* 0x000fca0000000000 */
[----:B------:R-:W-:Y:S04]  /*3770*/  DEPBAR.LE SB2, 0x36 ;  /* 0x0000ad800000791a */ /* 0x000fe80000000000 */
[----:B------:R-:W2:Y:S02]  /*3780*/  UTCATOMSWS.2CTA.FIND_AND_SET.ALIGN UP0, UR4, UR4 ;  /* 0x00000004000475e3 */ /* 0x000ea40008200800 */
[----:B--2---:R-:W-:Y:S01]  /*3790*/  MOV R11, UR4 ;  /* 0x00000004000b7c02 */ /* 0x004fe20008000f00 */
[----:B------:R-:W-:Y:S05]  /*37a0*/  BRA.U !UP0, `(.L_x_68) ;  /* 0xfffffffd08e87547 */ /* 0x000fea000b83ffff */
.L_x_67:
[----:B------:R-:W2:Y:S01]  /*37b0*/  LDS R7, [UR5+0x10] ;  /* 0x00001005ff077984 */ /* 0x000ea20008000800 */
[----:B------:R-:W-:Y:S01]  /*37c0*/  IMAD.U32 R5, RZ, RZ, UR6 ;  /* 0x00000006ff057e24 */ /* 0x000fe2000f8e00ff */
[----:B------:R-:W-:-:S03]  /*37d0*/  MOV R4, UR69 ;  /* 0x0000004500047c02 */ /* 0x000fc60008000f00 */
[----:B------:R-:W-:Y:S01]  /*37e0*/  VIADD R5, R5, 0x170 ;  /* 0x0000017005057836 */ /* 0x000fe20000000000 */
[----:B--2---:R-:W-:-:S04]  /*37f0*/  SHF.L.U32 R7, R7, 0x1f, RZ ;  /* 0x0000001f07077819 */ /* 0x004fc800000006ff */
[----:B------:R-:W2:Y:S02]  /*3800*/  SYNCS.PHASECHK.TRANS64.TRYWAIT P0, [UR5+0x8], R7 ;  /* 0x00000807ff0075a7 */ /* 0x000ea40008001105 */
[----:B--2---:R-:W-:Y:S05]  /*3810*/  @P0 BRA `(.L_x_69) ;  /* 0x0000000000080947 */ /* 0x004fea0003800000 */
[----:B------:R-:W2:Y:S02]  /*3820*/  SYNCS.PHASECHK.TRANS64.TRYWAIT P0, [UR5+0x8], R7 ;  /* 0x00000807ff0075a7 */ /* 0x000ea40008001105 */
[----:B--2---:R-:W-:Y:S05]  /*3830*/  @!P0 BRA `(.L_x_70) ;  /* 0x0000005000088947 */ /* 0x004fea0003800000 */
.L_x_69:
[----:B--2---:R-:W-:Y:S01]  /*3840*/  HFMA2 R0, -RZ, RZ, 0, 5.9604644775390625e-08 ;  /* 0x00000001ff007431 */ /* 0x004fe200000001ff */
[----:B------:R-:W-:Y:S01]  /*3850*/  UPRMT UR4, UR69, 0x654, UR7 ;  /* 0x0000065445047896 */ /* 0x000fe20008000007 */
[----:B------:R-:W-:Y:S01]  /*3860*/  IMAD.MOV.U32 R8, RZ, RZ, 0xffff ;  /* 0x0000ffffff087424 */ /* 0x000fe200078e00ff */
[----:B------:R-:W-:Y:S01]  /*3870*/  PRMT R4, R4, 0x654, R5 ;  /* 0x0000065404047816 */ /* 0x000fe20000000005 */
[----:B------:R-:W-:Y:S02]  /*3880*/  IMAD.MOV.U32 R6, RZ, RZ, 0x4 ;  /* 0x00000004ff067424 */ /* 0x000fe400078e00ff */
[----:B------:R-:W-:Y:S01]  /*3890*/  IMAD.SHL.U32 R9, R11, 0x20, RZ ;  /* 0x000000200b097824 */ /* 0x000fe200078e00ff */
[----:B------:R-:W-:Y:S02]  /*38a0*/  MOV R5, UR4 ;  /* 0x0000000400057c02 */ /* 0x000fe40008000f00 */
[-C--:B------:R-:W-:Y:S01]  /*38b0*/  SHF.L.U32 R8, R8, R11.reuse, RZ ;  /* 0x0000000b08087219 */ /* 0x080fe200000006ff */
[----:B------:R2:W-:Y:S01]  /*38c0*/  SYNCS.ARRIVE.TRANS64.RED RZ, [UR4], R6 ;  /* 0x00000006ffff79a7 */ /* 0x0005e20008000404 */
[----:B------:R-:W-:Y:S01]  /*38d0*/  SHF.L.U32 R7, R0, R11, RZ ;  /* 0x0000000b00077219 */ /* 0x000fe200000006ff */
[----:B------:R2:W-:Y:S04]  /*38e0*/  STS [UR6+0x170], R9 ;  /* 0x00017009ff007988 */ /* 0x0005e80008000806 */
[----:B------:R2:W-:Y:S04]  /*38f0*/  STAS [R4.64], R11 ;  /* 0x0000000b04007dbd */ /* 0x0005e8000c0008ff */
[----:B------:R2:W-:Y:S04]  /*3900*/  ATOMS.OR RZ, [UR5+0x14], R8 ;  /* 0x00001408ffff798c */ /* 0x0005e8000b000005 */
[----:B------:R2:W-:Y:S04]  /*3910*/  ATOMS.OR RZ, [UR5+0x18], R7 ;  /* 0x00001807ffff798c */ /* 0x0005e8000b000005 */
[----:B------:R2:W-:Y:S02]  /*3920*/  ATOMS.XOR RZ, [UR5+0x10], R0 ;  /* 0x00001000ffff798c */ /* 0x0005e4000b800005 */
.L_x_66:
[----:B-1----:R-:W-:Y:S05]  /*3930*/  BSYNC B0 ;  /* 0x0000000000007941 */ /* 0x002fea0003800000 */
.L_x_65:
[----:B------:R-:W-:Y:S05]  /*3940*/  BRA.U UP1, `(.L_x_71) ;  /* 0x00000001016c7547 */ /* 0x000fea000b800000 */
[----:B------:R-:W-:-:S03]  /*3950*/  UMOV UR4, 0xffffffff ;  /* 0xffffffff00047882 */ /* 0x000fc60000000000 */
[----:B------:R-:W-:Y:S05]  /*3960*/  BRA.DIV UR4, `(.L_x_72) ;  /* 0x0000004e04d47947 */ /* 0x000fea000b800000 */
[----:B------:R-:W-:-:S13]  /*3970*/  ELECT P6, URZ, PT ;  /* 0x0000000000ff782f */ /* 0x000fda00038c0000 */
.L_x_166:
[----:B------:R-:W-:Y:S05]  /*3980*/  @!P6 BRA `(.L_x_71) ;  /* 0x00000000005ce947 */ /* 0x000fea0003800000 */
[----:B--2---:R-:W2:Y:S02]  /*3990*/  LDS R5, [UR5+0x10] ;  /* 0x00001005ff057984 */ /* 0x004ea40008000800 */
[----:B--2---:R-:W-:-:S04]  /*39a0*/  SHF.L.U32 R5, R5, 0x1f, RZ ;  /* 0x0000001f05057819 */ /* 0x004fc800000006ff */
[----:B------:R-:W2:Y:S02]  /*39b0*/  SYNCS.PHASECHK.TRANS64.TRYWAIT P0, [UR5+0x8], R5 ;  /* 0x00000805ff0075a7 */ /* 0x000ea40008001105 */
[----:B--2---:R-:W-:Y:S05]  /*39c0*/  @P0 BRA `(.L_x_73) ;  /* 0x0000000000080947 */ /* 0x004fea0003800000 */
[----:B------:R-:W2:Y:S02]  /*39d0*/  SYNCS.PHASECHK.TRANS64.TRYWAIT P0, [UR5+0x8], R5 ;  /* 0x00000805ff0075a7 */ /* 0x000ea40008001105 */
[----:B--2---:R-:W-:Y:S05]  /*39e0*/  @!P0 BRA `(.L_x_74) ;  /* 0x0000004c00d48947 */ /* 0x004fea0003800000 */
.L_x_73:
[----:B------:R-:W3:Y:S01]  /*39f0*/  LDS R7, [UR6+0x170] ;  /* 0x00017006ff077984 */ /* 0x000ee20008000800 */
[----:B--2---:R-:W-:Y:S02]  /*3a00*/  HFMA2 R0, -RZ, RZ, 0, 5.9604644775390625e-08 ;  /* 0x00000001ff007431 */ /* 0x004fe400000001ff */
[----:B------:R-:W-:Y:S01]  /*3a10*/  IMAD.MOV.U32 R4, RZ, RZ, 0xffff ;  /* 0x0000ffffff047424 */ /* 0x000fe200078e00ff */
[----:B------:R-:W-:Y:S01]  /*3a20*/  UPRMT UR4, UR69, 0x654, UR7 ;  /* 0x0000065445047896 */ /* 0x000fe20008000007 */
[----:B---3--:R-:W-:-:S03]  /*3a30*/  IMAD.SHL.U32 R5, R7, 0x20, RZ ;  /* 0x0000002007057824 */ /* 0x008fc600078e00ff */
[-C--:B------:R-:W-:Y:S02]  /*3a40*/  SHF.L.U32 R4, R4, R7.reuse, RZ ;  /* 0x0000000704047219 */ /* 0x080fe400000006ff */
[----:B------:R-:W-:Y:S01]  /*3a50*/  SHF.L.U32 R7, R0, R7, RZ ;  /* 0x0000000700077219 */ /* 0x000fe200000006ff */
[----:B------:R3:W-:Y:S04]  /*3a60*/  STS [UR6+0x170], R5 ;  /* 0x00017005ff007988 */ /* 0x0007e80008000806 */
[----:B------:R3:W-:Y:S04]  /*3a70*/  ATOMS.OR RZ, [UR5+0x14], R4 ;  /* 0x00001404ffff798c */ /* 0x0007e8000b000005 */
[----:B------:R3:W-:Y:S01]  /*3a80*/  ATOMS.OR RZ, [UR5+0x18], R7 ;  /* 0x00001807ffff798c */ /* 0x0007e2000b000005 */
[----:B------:R-:W-:Y:S03]  /*3a90*/  SYNCS.ARRIVE.TRANS64.RED.A1T0 RZ, [UR4], RZ ;  /* 0x000000ffffff79a7 */ /* 0x000fe60008100404 */
[----:B------:R3:W-:Y:S01]  /*3aa0*/  ATOMS.XOR RZ, [UR5+0x10], R0 ;  /* 0x00001000ffff798c */ /* 0x0007e2000b800005 */
[----:B------:R-:W-:Y:S05]  /*3ab0*/  BRA `(.L_x_71) ;  /* 0x0000000000107947 */ /* 0x000fea0003800000 */
.L_x_64:
[----:B------:R-:W-:Y:S02]  /*3ac0*/  MOV R0, 0xffffffff ;  /* 0xffffffff00007802 */ /* 0x000fe40000000f00 */
[----:B------:R-:W-:-:S03]  /*3ad0*/  MOV R4, 0x3b00 ;  /* 0x00003b0000047802 */ /* 0x000fc60000000f00 */
[----:B------:R2:W-:Y:S04]  /*3ae0*/  STS [UR6+0x170], R0 ;  /* 0x00017000ff007988 */ /* 0x0005e80008000806 */
[----:B-12--5:R-:W-:Y:S05]  /*3af0*/  CALL.REL.NOINC `($__internal_1_$__cuda_sm10x_tcgen05_guardrail_trap_phase_invalid_during_alloc) ;  /* 0x0000005400347944 */ /* 0x026fea0003c00000 */
.L_x_71:
[----:B------:R-:W-:Y:S05]  /*3b00*/  WARPSYNC.ALL ;  /* 0x0000000000007948 */ /* 0x000fea0003800000 */
[----:B------:R-:W4:Y:S01]  /*3b10*/  S2UR UR4, SR_CgaCtaId ;  /* 0x00000000000479c3 */ /* 0x000f220000008800 */
[----:B------:R-:W-:Y:S01]  /*3b20*/  UMOV UR41, 0x400 ;  /* 0x0000040000297882 */ /* 0x000fe20000000000 */
[----:B------:R-:W-:-:S06]  /*3b30*/  NOP ;  /* 0x0000000000007918 */ /* 0x000fcc0000000000 */
[----:B------:R-:W-:Y:S06]  /*3b40*/  BAR.ARV 0x6, 0xa0 ;  /* 0x0182800000007b1d */ /* 0x000fec0000002000 */
[----:B------:R-:W1:Y:S01]  /*3b50*/  LDCU UR6, c[0x0][0x38c] ;  /* 0x00007180ff0677ac */ /* 0x000e620008000800 */
[----:B------:R-:W-:Y:S01]  /*3b60*/  LOP3.LUT R3, R3, 0xffff, RZ, 0xc0, !PT ;  /* 0x0000ffff03037812 */ /* 0x000fe200078ec0ff */
[----:B--2---:R-:W-:Y:S01]  /*3b70*/  IMAD.MOV.U32 R9, RZ, RZ, 0x1 ;  /* 0x00000001ff097424 */ /* 0x004fe200078e00ff */
[----:B------:R-:W-:Y:S01]  /*3b80*/  LOP3.LUT R2, R2, 0xffff, RZ, 0xc0, !PT ;  /* 0x0000ffff02027812 */ /* 0x000fe200078ec0ff */
[----:B------:R-:W-:Y:S01]  /*3b90*/  IMAD.MOV.U32 R8, RZ, RZ, RZ ;  /* 0x000000ffff087224 */ /* 0x000fe200078e00ff */
[----:B------:R-:W-:Y:S01]  /*3ba0*/  R2UR UR43, R3 ;  /* 0x00000000032b72ca */ /* 0x000fe200000e0000 */
[----:B------:R-:W-:Y:S01]  /*3bb0*/  UMOV UR47, URZ ;  /* 0x000000ff002f7c82 */ /* 0x000fe20008000000 */
[----:B------:R-:W-:-:S02]  /*3bc0*/  R2UR UR65, R2 ;  /* 0x00000000024172ca */ /* 0x000fc400000e0000 */
[----:B------:R-:W-:Y:S01]  /*3bd0*/  CS2R R2, SRZ ;  /* 0x0000000000027805 */ /* 0x000fe2000001ff00 */
[----:B------:R-:W-:Y:S01]  /*3be0*/  UMOV UR38, URZ ;  /* 0x000000ff00267c82 */ /* 0x000fe20008000000 */
[----:B----4-:R-:W-:Y:S01]  /*3bf0*/  ULEA UR41, UR4, UR41, 0x18 ;  /* 0x0000002904297291 */ /* 0x010fe2000f8ec0ff */
[----:B------:R-:W-:Y:S01]  /*3c00*/  UMOV UR37, URZ ;  /* 0x000000ff00257c82 */ /* 0x000fe20008000000 */
[----:B------:R-:W-:Y:S02]  /*3c10*/  UISETP.NE.AND UP3, UPT, UR68, URZ, UPT ;  /* 0x000000ff4400728c */ /* 0x000fe4000bf65270 */
[----:B------:R-:W-:Y:S02]  /*3c20*/  UIADD3 UR5, UPT, UPT, UR41, 0x3300, URZ ;  /* 0x0000330029057890 */ /* 0x000fe4000fffe0ff */
[----:B------:R-:W-:-:S03]  /*3c30*/  UIADD3 UR4, UPT, UPT, UR41, 0x23300, URZ ;  /* 0x0002330029047890 */ /* 0x000fc6000fffe0ff */
[----:B---3--:R-:W2:Y:S01]  /*3c40*/  LDS R0, [UR41+0x170] ;  /* 0x00017029ff007984 */ /* 0x008ea20008000800 */
[----:B-1----:R-:W-:Y:S02]  /*3c50*/  UIADD3 UR6, UPT, UPT, UR6, 0x7f, URZ ;  /* 0x0000007f06067890 */ /* 0x002fe4000fffe0ff */
[----:B------:R-:W-:Y:S02]  /*3c60*/  USHF.R.U32.HI UR5, URZ, 0x4, UR5 ;  /* 0x00000004ff057899 */ /* 0x000fe40008011605 */
[----:B------:R-:W-:Y:S02]  /*3c70*/  USHF.R.S32.HI UR64, URZ, 0x1f, UR6 ;  /* 0x0000001fff407899 */ /* 0x000fe40008011406 */
[----:B------:R-:W-:Y:S02]  /*3c80*/  USHF.R.U32.HI UR4, URZ, 0x4, UR4 ;  /* 0x00000004ff047899 */ /* 0x000fe40008011604 */
[----:B------:R-:W-:Y:S02]  /*3c90*/  ULEA.HI UR64, UR64, UR6, URZ, 0x7 ;  /* 0x0000000640407291 */ /* 0x000fe4000f8f38ff */
[----:B------:R-:W-:-:S02]  /*3ca0*/  ULOP3.LUT UR5, UR5, 0x3fff, URZ, 0xc0, !UPT ;  /* 0x00003fff05057892 */ /* 0x000fc4000f8ec0ff */
[----:B------:R-:W-:Y:S02]  /*3cb0*/  USHF.R.S32.HI UR64, URZ, 0x7, UR64 ;  /* 0x00000007ff407899 */ /* 0x000fe40008011440 */
[----:B------:R-:W-:Y:S02]  /*3cc0*/  ULOP3.LUT UR45, UR4, 0x3fff, URZ, 0xc0, !UPT ;  /* 0x00003fff042d7892 */ /* 0x000fe4000f8ec0ff */
[----:B------:R-:W-:Y:S01]  /*3cd0*/  UISETP.LT.AND UP0, UPT, UR64, 0x1, UPT ;  /* 0x000000014000788c */ /* 0x000fe2000bf01270 */
[----:B------:R-:W-:Y:S01]  /*3ce0*/  UMOV UR62, 0x0 ;  /* 0x00000000003e7882 */ /* 0x000fe20000000000 */
        /* <DEDUP_REMOVED lines=9> */
[----:B------:R-:W-:-:S02]  /*3d80*/  ULOP3.LUT UR44, UR5, 0x10000, URZ, 0xfc, !UPT ;  /* 0x00010000052c7892 */ /* 0x000fc4000f8efcff */
[----:B------:R-:W-:Y:S02]  /*3d90*/  ULOP3.LUT UR45, UR45, 0x10000, URZ, 0xfc, !UPT ;  /* 0x000100002d2d7892 */ /* 0x000fe4000f8efcff */
[----:B------:R-:W-:Y:S01]  /*3da0*/  USEL UR66, UR64, 0x1, !UP0 ;  /* 0x0000000140427887 */ /* 0x000fe2000c000000 */
[----:B------:R-:W-:Y:S01]  /*3db0*/  UMOV UR52, 0x0 ;  /* 0x0000000000347882 */ /* 0x000fe20000000000 */
[----:B------:R-:W-:Y:S01]  /*3dc0*/  UMOV UR53, 0x8100490 ;  /* 0x0810049000357882 */ /* 0x000fe20000000000 */
[----:B------:R-:W-:Y:S01]  /*3dd0*/  UMOV UR50, 0x0 ;  /* 0x0000000000327882 */ /* 0x000fe20000000000 */
[----:B------:R-:W-:Y:S01]  /*3de0*/  UMOV UR51, 0x8100490 ;  /* 0x0810049000337882 */ /* 0x000fe20000000000 */
[----:B------:R-:W-:Y:S01]  /*3df0*/  UMOV UR48, 0x0 ;  /* 0x0000000000307882 */ /* 0x000fe20000000000 */
[----:B--2---:R-:W-:Y:S01]  /*3e00*/  R2UR UR67, R0 ;  /* 0x00000000004372ca */ /* 0x004fe200000e0000 */
[----:B------:R-:W-:-:S14]  /*3e10*/  UMOV UR49, 0x8100490 ;  /* 0x0810049000317882 */ /* 0x000fdc0000000000 */
.L_x_82:
[C---:B------:R-:W-:Y:S02]  /*3e20*/  LEA R0, R8.reuse, UR41, 0x3 ;  /* 0x0000002908007c11 */ /* 0x040fe4000f8e18ff */
[----:B------:R-:W-:Y:S02]  /*3e30*/  SHF.L.U32 R5, R3, 0x1f, RZ ;  /* 0x0000001f03057819 */ /* 0x000fe400000006ff */
[----:B------:R-:W-:Y:S02]  /*3e40*/  LEA R4, R8, UR41, 0x4 ;  /* 0x0000002908047c11 */ /* 0x000fe4000f8e20ff */
[----:B------:R-:W1:Y:S02]  /*3e50*/  SYNCS.PHASECHK.TRANS64.TRYWAIT P0, [R0+URZ+0xc0], R5 ;  /* 0x0000c005000075a7 */ /* 0x000e6400080011ff */
[----:B-1-3--:R-:W-:Y:S05]  /*3e60*/  @!P0 BRA `(.L_x_75) ;  /* 0x0000004800cc8947 */ /* 0x00afea0003800000 */
.L_x_167:
[----:B-1----:R-:W1:Y:S01]  /*3e70*/  LDS.128 R4, [R4+0x150] ;  /* 0x0001500004047984 */ /* 0x002e620000000c00 */
[----:B------:R-:W-:Y:S02]  /*3e80*/  VIADD R0, R0, 0xd0 ;  /* 0x000000d000007836 */ /* 0x000fe40000000000 */
[----:B------:R-:W-:Y:S01]  /*3e90*/  VIADD R8, R8, 0x1 ;  /* 0x0000000108087836 */ /* 0x000fe20000000000 */
[----:B------:R-:W-:Y:S01]  /*3ea0*/  @!PT LDS RZ, [RZ] ;  /* 0x00000000fffff984 */ /* 0x000fe20000000800 */
[----:B------:R-:W-:Y:S01]  /*3eb0*/  @!PT LDS RZ, [RZ] ;  /* 0x00000000fffff984 */ /* 0x000fe20000000800 */
[----:B------:R-:W-:Y:S01]  /*3ec0*/  @!PT LDS RZ, [RZ] ;  /* 0x00000000fffff984 */ /* 0x000fe20000000800 */
[----:B------:R-:W-:Y:S01]  /*3ed0*/  @!PT LDS RZ, [RZ] ;  /* 0x00000000fffff984 */ /* 0x000fe20000000800 */
[----:B------:R2:W-:Y:S06]  /*3ee0*/  MEMBAR.ALL.CTA ;  /* 0x0000000000007992 */ /* 0x0005ec0000008000 */
[----:B--2---:R-:W2:Y:S01]  /*3ef0*/  FENCE.VIEW.ASYNC.S ;  /* 0x00000000000073c6 */ /* 0x004ea20000000000 */
[----:B------:R-:W-:-:S04]  /*3f00*/  PRMT R0, RZ, 0x654, R0 ;  /* 0x00000654ff007816 */ /* 0x000fc80000000000 */
[----:B--2---:R2:W-:Y:S01]  /*3f10*/  SYNCS.ARRIVE.TRANS64.RED.A1T0 RZ, [R0+URZ], RZ ;  /* 0x000000ff00ff79a7 */ /* 0x0045e200081004ff */
[----:B-1----:R-:W-:Y:S01]  /*3f20*/  LOP3.LUT P1, RZ, R6, 0x1, RZ, 0xc0, !PT ;  /* 0x0000000106ff7812 */ /* 0x002fe2000782c0ff */
[----:B--2---:R-:W-:-:S12]  /*3f30*/  BRA.U UP3, `(.L_x_76) ;  /* 0x0000000503587547 */ /* 0x004fd8000b800000 */
[----:B------:R-:W1:Y:S01]  /*3f40*/  LDCU UR4, c[0x0][0x38c] ;  /* 0x00007180ff0477ac */ /* 0x000e620008000800 */
[----:B------:R-:W-:Y:S02]  /*3f50*/  PLOP3.LUT P2, PT, PT, PT, PT, 0x80, 0x8 ;  /* 0x000000000008781c */ /* 0x000fe40003f4f070 */
[----:B------:R-:W-:Y:S01]  /*3f60*/  SHF.L.U32 R5, R9, 0x1f, RZ ;  /* 0x0000001f09057819 */ /* 0x000fe200000006ff */
[----:B------:R-:W-:Y:S02]  /*3f70*/  ULEA UR46, UR47, UR41, 0x3 ;  /* 0x000000292f2e7291 */ /* 0x000fe4000f8e18ff */
[----:B------:R-:W-:Y:S02]  /*3f80*/  ULEA UR36, UR47, UR67, 0x5 ;  /* 0x000000432f247291 */ /* 0x000fe4000f8e28ff */
[----:B-1----:R-:W-:-:S06]  /*3f90*/  UISETP.GE.AND UP0, UPT, UR4, 0x1, UPT ;  /* 0x000000010400788c */ /* 0x002fcc000bf06270 */
[----:B------:R-:W-:-:S05]  /*3fa0*/  PLOP3.LUT P0, PT, PT, PT, UP0, 0x80, 0x8 ;  /* 0x000000000008781c */ /* 0x000fca0003f0f008 */
[----:B------:R-:W-:-:S08]  /*3fb0*/  @UP0 ULEA UR4, UR38, UR41, 0x3 ;  /* 0x0000002926040291 */ /* 0x000fd0000f8e18ff */
[----:B------:R-:W-:-:S04]  /*3fc0*/  @P0 SHF.L.U32 R0, R2, 0x1f, RZ ;  /* 0x0000001f02000819 */ /* 0x000fc800000006ff */
[----:B------:R1:W2:Y:S01]  /*3fd0*/  @P0 SYNCS.PHASECHK.TRANS64.TRYWAIT P2, [UR4], R0 ;  /* 0x00000000ff0005a7 */ /* 0x0002a20008041104 */
[----:B------:R-:W3:Y:S02]  /*3fe0*/  SYNCS.PHASECHK.TRANS64.TRYWAIT P0, [UR46+0x100], R5 ;  /* 0x00010005ff0075a7 */ /* 0x000ee4000800112e */
[----:B-123--:R-:W-:Y:S05]  /*3ff0*/  @!P0 BRA `(.L_x_77) ;  /* 0x00000048007c8947 */ /* 0x00efea0003800000 */
.L_x_169:
[----:B------:R-:W-:Y:S01]  /*4000*/  UMOV UR42, UR37 ;  /* 0x00000025002a7c82 */ /* 0x000fe20008000000 */
[----:B------:R-:W-:Y:S05]  /*4010*/  BRA.U !UP0, `(.L_x_78) ;  /* 0x0000000508107547 */ /* 0x000fea000b800000 */
[----:B------:R-:W-:Y:S02]  /*4020*/  UIADD3 UR42, UPT, UPT, UR66, UR37, URZ ;  /* 0x00000025422a7290 */ /* 0x000fe4000fffe0ff */
[----:B------:R-:W-:Y:S01]  /*4030*/  UPLOP3.LUT UP2, UPT, UPT, UPT, UPT, 0x40, 0x4 ;  /* 0x000000000004789c */ /* 0x000fe20003f4e870 */
[----:B------:R-:W-:Y:S01]  /*4040*/  UMOV UR39, UR64 ;  /* 0x0000004000277c82 */ /* 0x000fe20008000000 */
[----:B------:R-:W-:-:S09]  /*4050*/  UMOV UR5, UR38 ;  /* 0x0000002600057c82 */ /* 0x000fd20008000000 */
.L_x_81:
[----:B------:R-:W-:Y:S01]  /*4060*/  ULEA UR7, UR5, UR41, 0x3 ;  /* 0x0000002905077291 */ /* 0x000fe2000f8e18ff */
[----:B--23--:R-:W-:Y:S11]  /*4070*/  @P2 BRA `(.L_x_79) ;  /* 0x00000000000c2947 */ /* 0x00cff60003800000 */
[----:B-1----:R-:W-:Y:S04]  /*4080*/  SHF.L.U32 R5, R2, 0x1f, RZ ;  /* 0x0000001f02057819 */ /* 0x002fe800000006ff */
[----:B------:R-:W1:Y:S02]  /*4090*/  SYNCS.PHASECHK.TRANS64.TRYWAIT P0, [UR7], R5 ;  /* 0x00000005ff0075a7 */ /* 0x000e640008001107 */
[----:B-1----:R-:W-:Y:S05]  /*40a0*/  @!P0 BRA `(.L_x_80) ;  /* 0x0000004800688947 */ /* 0x002fea0003800000 */
.L_x_79:
[----:B------:R-:W-:Y:S01]  /*40b0*/  UISETP.NE.AND UP0, UPT, UR39, 0x1, UPT ;  /* 0x000000012700788c */ /* 0x000fe2000bf05270 */
[----:B------:R-:W-:Y:S01]  /*40c0*/  PLOP3.LUT P2, PT, PT, PT, PT, 0x80, 0x8 ;  /* 0x000000000008781c */ /* 0x000fe20003f4f070 */
[----:B------:R-:W-:Y:S02]  /*40d0*/  UIADD3 UR4, UPT, UPT, UR5, 0x1, URZ ;  /* 0x0000000105047890 */ /* 0x000fe4000fffe0ff */
[----:B------:R-:W-:Y:S02]  /*40e0*/  UIADD3 UR40, UPT, UPT, UR7, 0x40, URZ ;  /* 0x0000004007287890 */ /* 0x000fe4000fffe0ff */
[----:B------:R-:W-:Y:S01]  /*40f0*/  UISETP.NE.AND UP1, UPT, UR4, 0x8, UPT ;  /* 0x000000080400788c */ /* 0x000fe2000bf25270 */
[----:B------:R-:W-:Y:S01]  /*4100*/  PLOP3.LUT P0, PT, PT, PT, UP0, 0x80, 0x8 ;  /* 0x000000000008781c */ /* 0x000fe20003f0f008 */
[----:B------:R-:W-:Y:S02]  /*4110*/  UIADD3 UR37, UPT, UPT, UR37, 0x1, URZ ;  /* 0x0000000125257890 */ /* 0x000fe4000fffe0ff */
[----:B------:R-:W-:Y:S02]  /*4120*/  USEL UR6, URZ, 0x1, UP1 ;  /* 0x00000001ff067887 */ /* 0x000fe40008800000 */
[----:B------:R-:W-:Y:S02]  /*4130*/  USEL UR38, UR4, URZ, UP1 ;  /* 0x000000ff04267287 */ /* 0x000fe40008800000 */
[----:B------:R-:W-:Y:S02]  /*4140*/  UIADD3 UR39, UPT, UPT, UR39, -0x1, URZ ;  /* 0xffffffff27277890 */ /* 0x000fe4000fffe0ff */
[----:B------:R-:W-:Y:S01]  /*4150*/  @UP0 ULEA UR4, UR38, UR41, 0x3 ;  /* 0x0000002926040291 */ /* 0x000fe2000f8e18ff */
[----:B------:R-:W-:Y:S01]  /*4160*/  LOP3.LUT R2, R2, UR6, RZ, 0x3c, !PT ;  /* 0x0000000602027c12 */ /* 0x000fe2000f8e3cff */
[----:B------:R-:W-:Y:S02]  /*4170*/  ULEA UR6, UR5, UR45, 0x9 ;  /* 0x0000002d05067291 */ /* 0x000fe4000f8e48ff */
[----:B------:R-:W-:Y:S01]  /*4180*/  UISETP.NE.AND UP0, UPT, UR37, UR42, UPT ;  /* 0x0000002a2500728c */ /* 0x000fe2000bf05270 */
[----:B-1----:R-:W-:Y:S01]  /*4190*/  @P0 SHF.L.U32 R0, R2, 0x1f, RZ ;  /* 0x0000001f02000819 */ /* 0x002fe200000006ff */
[----:B------:R-:W-:Y:S02]  /*41a0*/  UIADD3 UR34, UPT, UPT, UR6, 0x2, URZ ;  /* 0x0000000206227890 */ /* 0x000fe4000fffe0ff */
[----:B------:R-:W-:Y:S01]  /*41b0*/  UIADD3 UR30, UPT, UPT, UR6, 0x4, URZ ;  /* 0x00000004061e7890 */ /* 0x000fe2000fffe0ff */
[----:B------:R2:W3:Y:S01]  /*41c0*/  @P0 SYNCS.PHASECHK.TRANS64.TRYWAIT P2, [UR4], R0 ;  /* 0x00000000ff0005a7 */ /* 0x0004e20008041104 */
[----:B------:R-:W-:Y:S02]  /*41d0*/  ULEA UR4, UR5, UR44, 0xa ;  /* 0x0000002c05047291 */ /* 0x000fe4000f8e50ff */
[----:B------:R-:W-:Y:S02]  /*41e0*/  UIADD3 UR26, UPT, UPT, UR6, 0x6, URZ ;  /* 0x00000006061a7890 */ /* 0x000fe4000fffe0ff */
        /* <DEDUP_REMOVED lines=10> */
[----:B------:R-:W-:Y:S01]  /*4290*/  UIADD3 UR8, UPT, UPT, UR4, 0x206, URZ ;  /* 0x0000020604087890 */ /* 0x000fe2000fffe0ff */
[----:B------:R-:W-:Y:S01]  /*42a0*/  UMOV UR7, 0x40004040 ;  /* 0x4000404000077882 */ /* 0x000fe20000000000 */
[----:B------:R-:W-:Y:S01]  /*42b0*/  UMOV UR5, 0x40004040 ;  /* 0x4000404000057882 */ /* 0x000fe20000000000 */
[----:B------:R-:W-:Y:S01]  /*42c0*/  UMOV UR35, 0x40004040 ;  /* 0x4000404000237882 */ /* 0x000fe20000000000 */
[----:B------:R1:W-:Y:S01]  /*42d0*/  UTCHMMA.2CTA gdesc[UR4], gdesc[UR6], tmem[UR36], tmem[UR62], idesc[UR63], UP2 ;  /* 0x00ff3e06040075ea */ /* 0x0003e20009200024 */
[----:B------:R-:W-:Y:S01]  /*42e0*/  UPLOP3.LUT UP2, UPT, UPT, UPT, UPT, 0x80, 0x8 ;  /* 0x000000000008789c */ /* 0x000fe20003f4f070 */
[----:B------:R-:W-:Y:S01]  /*42f0*/  UMOV UR33, 0x40004040 ;  /* 0x4000404000217882 */ /* 0x000fe20000000000 */
[----:B------:R-:W-:Y:S01]  /*4300*/  UMOV UR31, 0x40004040 ;  /* 0x40004040001f7882 */ /* 0x000fe20000000000 */
[----:B------:R2:W-:Y:S01]  /*4310*/  UTCHMMA.2CTA gdesc[UR32], gdesc[UR34], tmem[UR36], tmem[UR60], idesc[UR61], UPT ;  /* 0x00ff3c22200075ea */ /* 0x0005e2000ba00024 */
        /* <DEDUP_REMOVED lines=14> */
[----:B------:R-:W-:Y:S01]  /*4400*/  UMOV UR9, 0x40004040 ;  /* 0x4000404000097882 */ /* 0x000fe20000000000 */
[----:B------:R2:W-:Y:S01]  /*4410*/  UTCHMMA.2CTA gdesc[UR12], gdesc[UR14], tmem[UR36], tmem[UR50], idesc[UR51], UPT ;  /* 0x00ff320e0c0075ea */ /* 0x0005e2000ba00024 */
[----:B------:R2:W-:Y:S01]  /*4420*/  UTCHMMA.2CTA gdesc[UR8], gdesc[UR10], tmem[UR36], tmem[UR48], idesc[UR49], UPT ;  /* 0x00ff300a080075ea */ /* 0x0005e2000ba00024 */
[----:B------:R2:W-:Y:S01]  /*4430*/  UTCBAR.2CTA.MULTICAST [UR40], URZ, UR43 ;  /* 0x000000ff280073e9 */ /* 0x0005e2000820082b */
[----:B-1----:R-:W-:Y:S01]  /*4440*/  UMOV UR5, UR38 ;  /* 0x0000002600057c82 */ /* 0x002fe20008000000 */
[----:B------:R-:W-:Y:S05]  /*4450*/  BRA.U UP0, `(.L_x_81) ;  /* 0xfffffffd00007547 */ /* 0x000fea000b83ffff */
.L_x_78:
[----:B------:R-:W-:Y:S01]  /*4460*/  UIADD3 UR4, UPT, UPT, UR46, 0xe0, URZ ;  /* 0x000000e02e047890 */ /* 0x000fe2000fffe0ff */
[----:B------:R-:W-:-:S08]  /*4470*/  UMOV UR37, UR42 ;  /* 0x0000002a00257c82 */ /* 0x000fd00008000000 */
[----:B------:R4:W-:Y:S01]  /*4480*/  UTCBAR.2CTA.MULTICAST [UR4], URZ, UR65 ;  /* 0x000000ff040073e9 */ /* 0x0009e20008200841 */
[----:B------:R-:W-:Y:S02]  /*4490*/  NOP ;  /* 0x0000000000007918 */ /* 0x000fe40000000000 */
.L_x_76:
[----:B----4-:R-:W-:Y:S01]  /*44a0*/  UIADD3 UR4, UPT, UPT, UR47, 0x1, URZ ;  /* 0x000000012f047890 */ /* 0x010fe2000fffe0ff */
[----:B------:R-:W-:-:S03]  /*44b0*/  ISETP.NE.AND P0, PT, R8, 0x2, PT ;  /* 0x000000020800780c */ /* 0x000fc60003f05270 */
[----:B------:R-:W-:Y:S01]  /*44c0*/  UISETP.NE.AND UP0, UPT, UR4, 0x4, UPT ;  /* 0x000000040400788c */ /* 0x000fe2000bf05270 */
[----:B-12---:R-:W-:Y:S02]  /*44d0*/  SEL R0, RZ, 0x1, P0 ;  /* 0x00000001ff007807 */ /* 0x006fe40000000000 */
[----:B------:R-:W-:Y:S01]  /*44e0*/  SEL R8, R8, RZ, P0 ;  /* 0x000000ff08087207 */ /* 0x000fe20000000000 */
[----:B------:R-:W-:Y:S01]  /*44f0*/  USEL UR5, URZ, 0x1, UP0 ;  /* 0x00000001ff057887 */ /* 0x000fe20008000000 */
[----:B------:R-:W-:Y:S01]  /*4500*/  LOP3.LUT R3, R3, R0, RZ, 0x3c, !PT ;  /* 0x0000000003037212 */ /* 0x000fe200078e3cff */
[----:B------:R-:W-:-:S04]  /*4510*/  USEL UR47, UR4, URZ, UP0 ;  /* 0x000000ff042f7287 */ /* 0x000fc80008000000 */
[----:B------:R-:W-:Y:S01]  /*4520*/  LOP3.LUT R9, R9, UR5, RZ, 0x3c, !PT ;  /* 0x0000000509097c12 */ /* 0x000fe2000f8e3cff */
[----:B------:R-:W-:Y:S07]  /*4530*/  @P1 BRA `(.L_x_82) ;  /* 0xfffffff800381947 */ /* 0x000fee000383ffff */
[----:B------:R-:W1:Y:S01]  /*4540*/  S2UR UR8, SR_CgaCtaId ;  /* 0x00000000000879c3 */ /* 0x000e620000008800 */
[----:B------:R-:W-:Y:S01]  /*4550*/  ELECT P0, URZ, PT ;  /* 0x0000000000ff782f */ /* 0x000fe20003800000 */
[----:B------:R-:W-:Y:S01]  /*4560*/  HFMA2 R0, -RZ, RZ, 0, 5.9604644775390625e-08 ;  /* 0x00000001ff007431 */ /* 0x000fe200000001ff */
[----:B------:R-:W-:-:S05]  /*4570*/  UMOV UR4, 0x40 ;  /* 0x0000004000047882 */ /* 0x000fca0000000000 */
[----:B------:R-:W-:Y:S01]  /*4580*/  UVIRTCOUNT.DEALLOC.SMPOOL 0x80 ;  /* 0x000000800000784c */ /* 0x000fe20000000000 */
[----:B------:R-:W-:Y:S02]  /*4590*/  UISETP.NE.AND UP1, UPT, UR68, URZ, UPT ;  /* 0x000000ff4400728c */ /* 0x000fe4000bf25270 */
[----:B-1----:R-:W-:-:S09]  /*45a0*/  ULEA UR8, UR8, UR4, 0x18 ;  /* 0x0000000408087291 */ /* 0x002fd2000f8ec0ff */
[----:B------:R1:W-:Y:S01]  /*45b0*/  @P0 STS.U8 [UR8+0x1c], R0 ;  /* 0x00001c00ff000988 */ /* 0x0003e20008000008 */
[----:B------:R-:W-:Y:S05]  /*45c0*/  BRA.U UP1, `(.L_x_83) ;  /* 0x0000000101a07547 */ /* 0x000fea000b800000 */
[----:B------:R-:W-:Y:S01]  /*45d0*/  UIADD3 UR7, UPT, UPT, UR41, 0x100, URZ ;  /* 0x0000010029077890 */ /* 0x000fe2000fffe0ff */
[----:B------:R-:W-:-:S03]  /*45e0*/  SHF.L.U32 R3, R9, 0x1f, RZ ;  /* 0x0000001f09037819 */ /* 0x000fc600000006ff */
[----:B------:R-:W-:-:S09]  /*45f0*/  ULEA UR4, UR47, UR7, 0x3 ;  /* 0x000000072f047291 */ /* 0x000fd2000f8e18ff */
[----:B------:R-:W2:Y:S02]  /*4600*/  SYNCS.PHASECHK.TRANS64.TRYWAIT P0, [UR4], R3 ;  /* 0x00000003ff0075a7 */ /* 0x000ea40008001104 */
[----:B--2---:R-:W-:Y:S05]  /*4610*/  @!P0 BRA `(.L_x_84) ;  /* 0x0000004400248947 */ /* 0x004fea0003800000 */
.L_x_172:
        /* <DEDUP_REMOVED lines=9> */
.L_x_174:
        /* <DEDUP_REMOVED lines=9> */
.L_x_176:
[----:B------:R-:W-:-:S04]  /*4740*/  UIADD3 UR4, UPT, UPT, UR4, 0x1, URZ ;  /* 0x0000000104047890 */ /* 0x000fc8000fffe0ff */
[----:B------:R-:W-:-:S04]  /*4750*/  UISETP.NE.AND UP0, UPT, UR4, 0x4, UPT ;  /* 0x000000040400788c */ /* 0x000fc8000bf05270 */
[----:B------:R-:W-:Y:S02]  /*4760*/  USEL UR5, URZ, 0x1, UP0 ;  /* 0x00000001ff057887 */ /* 0x000fe40008000000 */
[----:B------:R-:W-:-:S04]  /*4770*/  USEL UR4, UR4, URZ, UP0 ;  /* 0x000000ff04047287 */ /* 0x000fc80008000000 */
[----:B------:R-:W-:Y:S01]  /*4780*/  ULEA UR4, UR4, UR7, 0x3 ;  /* 0x0000000704047291 */ /* 0x000fe2000f8e18ff */
[----:B-1----:R-:W-:-:S04]  /*4790*/  LOP3.LUT R3, R2, UR5, RZ, 0x3c, !PT ;  /* 0x0000000502037c12 */ /* 0x002fc8000f8e3cff */
[----:B------:R-:W-:Y:S01]  /*47a0*/  SHF.L.U32 R3, R3, 0x1f, RZ ;  /* 0x0000001f03037819 */ /* 0x000fe200000006ff */
[----:B------:R-:W-:-:S04]  /*47b0*/  IMAD.U32 R0, RZ, RZ, UR4 ;  /* 0x00000004ff007e24 */ /* 0x000fc8000f8e00ff */
[----:B------:R1:W2:Y:S03]  /*47c0*/  SYNCS.PHASECHK.TRANS64.TRYWAIT P0, [R0+URZ], R3 ;  /* 0x00000003000075a7 */ /* 0x0002a600080011ff */
[----:B--2---:R-:W-:Y:S05]  /*47d0*/  @!P0 NANOSLEEP.SYNCS 0x989680 ;  /* 0x009896800000895d */ /* 0x004fea0003900000 */
[----:B------:R-:W2:Y:S02]  /*47e0*/  @!P0 SYNCS.PHASECHK.TRANS64 P0, [R0+URZ], R3 ;  /* 0x00000003000085a7 */ /* 0x000ea400080010ff */
[----:B--2---:R-:W-:Y:S05]  /*47f0*/  @P0 BRA `(.L_x_87) ;  /* 0x0000000000200947 */ /* 0x004fea0003800000 */
.L_x_88:
[----:B--2---:R2:W4:Y:S02]  /*4800*/  SYNCS.PHASECHK.TRANS64.TRYWAIT P0, [R0+URZ], R3 ;  /* 0x00000003000075a7 */ /* 0x00452400080011ff */
[----:B----4-:R-:W-:Y:S05]  /*4810*/  @!P0 NANOSLEEP.SYNCS 0x989680 ;  /* 0x009896800000895d */ /* 0x010fea0003900000 */
[----:B------:R-:W4:Y:S02]  /*4820*/  @!P0 SYNCS.PHASECHK.TRANS64 P0, [R0+URZ], R3 ;  /* 0x00000003000085a7 */ /* 0x000f2400080010ff */
[----:B----4-:R-:W-:Y:S05]  /*4830*/  @!P0 BRA `(.L_x_88) ;  /* 0xfffffffc00f08947 */ /* 0x010fea000383ffff */
[----:B------:R-:W-:Y:S05]  /*4840*/  BRA `(.L_x_87) ;  /* 0x00000000000c7947 */ /* 0x000fea0003800000 */
.L_x_83:
[----:B------:R-:W-:-:S04]  /*4850*/  UIADD3 UR4, UPT, UPT, UR41, 0x140, URZ ;  /* 0x0000014029047890 */ /* 0x000fc8000fffe0ff */
[----:B------:R-:W-:-:S09]  /*4860*/  UPRMT UR4, UR69, 0x654, UR4 ;  /* 0x0000065445047896 */ /* 0x000fd20008000004 */
[----:B------:R-:W-:Y:S03]  /*4870*/  SYNCS.ARRIVE.TRANS64.RED.A1T0 RZ, [UR4], RZ ;  /* 0x000000ffffff79a7 */ /* 0x000fe60008100404 */
.L_x_87:
[----:B-12---:R-:W-:Y:S01]  /*4880*/  SHF.L.U32 R3, RZ, 0x1f, RZ ;  /* 0x0000001fff037819 */ /* 0x006fe200000006ff */
[----:B------:R-:W-:Y:S01]  /*4890*/  UIADD3 UR4, UPT, UPT, UR41, 0x140, URZ ;  /* 0x0000014029047890 */ /* 0x000fe2000fffe0ff */
[----:B------:R-:W-:Y:S02]  /*48a0*/  PLOP3.LUT P0, PT, PT, PT, UP1, 0x80, 0x8 ;  /* 0x000000000008781c */ /* 0x000fe40003f0f018 */
[----:B------:R-:W1:Y:S02]  /*48b0*/  SYNCS.PHASECHK.TRANS64.TRYWAIT P1, [UR41+0x140], R3 ;  /* 0x00014003ff0075a7 */ /* 0x000e640008021129 */
[----:B-1----:R-:W-:Y:S09]  /*48c0*/  @!P1 BRA `(.L_x_89) ;  /* 0x0000004000c09947 */ /* 0x002ff20003800000 */
.L_x_178:
[----:B------:R-:W-:Y:S01]  /*48d0*/  @!UP1 UPRMT UR4, UR69, 0x654, UR4 ;  /* 0x0000065445049896 */ /* 0x000fe20008000004 */
[----:B------:R-:W-:Y:S01]  /*48e0*/  UMOV UR5, 0xffff ;  /* 0x0000ffff00057882 */ /* 0x000fe20000000000 */
[----:B------:R-:W-:-:S07]  /*48f0*/  UMOV UR6, 0x1 ;  /* 0x0000000100067882 */ /* 0x000fce0000000000 */
[----:B------:R-:W-:Y:S01]  /*4900*/  @!P0 SYNCS.ARRIVE.TRANS64.RED.A1T0 RZ, [UR4], RZ ;  /* 0x000000ffffff89a7 */ /* 0x000fe20008100404 */
[----:B------:R-:W-:Y:S01]  /*4910*/  NOP ;  /* 0x0000000000007918 */ /* 0x000fe20000000000 */
[----:B-1----:R-:W1:Y:S01]  /*4920*/  LDS R0, [UR8+0x14] ;  /* 0x00001408ff007984 */ /* 0x002e620008000800 */
[----:B------:R-:W-:-:S04]  /*4930*/  ULOP3.LUT UR4, UR67, 0xffff, URZ, 0xc0, !UPT ;  /* 0x0000ffff43047892 */ /* 0x000fc8000f8ec0ff */
[----:B------:R-:W-:-:S04]  /*4940*/  USHF.R.U32.HI UR4, URZ, 0x5, UR4 ;  /* 0x00000005ff047899 */ /* 0x000fc80008011604 */
[----:B------:R-:W-:Y:S02]  /*4950*/  USHF.L.U32 UR5, UR5, UR4, URZ ;  /* 0x0000000405057299 */ /* 0x000fe400080006ff */
[----:B------:R-:W-:-:S04]  /*4960*/  USHF.L.U32 UR4, UR6, UR4, URZ ;  /* 0x0000000406047299 */ /* 0x000fc800080006ff */
[----:B-1----:R-:W-:-:S04]  /*4970*/  LOP3.LUT R0, R0, UR5, RZ, 0xc0, !PT ;  /* 0x0000000500007c12 */ /* 0x002fc8000f8ec0ff */
[----:B------:R-:W-:-:S13]  /*4980*/  ISETP.NE.AND P0, PT, R0, UR5, PT ;  /* 0x0000000500007c0c */ /* 0x000fda000bf05270 */
[----:B------:R-:W-:Y:S05]  /*4990*/  @P0 BRA `(.L_x_90) ;  /* 0x0000000000580947 */ /* 0x000fea0003800000 */
[----:B------:R-:W1:Y:S02]  /*49a0*/  LDS R0, [UR8+0x18] ;  /* 0x00001808ff007984 */ /* 0x000e640008000800 */
[----:B-1----:R-:W-:-:S04]  /*49b0*/  LOP3.LUT R0, R0, UR4, RZ, 0xc0, !PT ;  /* 0x0000000400007c12 */ /* 0x002fc8000f8ec0ff */
[----:B------:R-:W-:-:S13]  /*49c0*/  ISETP.NE.AND P0, PT, R0, UR4, PT ;  /* 0x0000000400007c0c */ /* 0x000fda000bf05270 */
[----:B------:R-:W-:Y:S05]  /*49d0*/  @P0 BRA `(.L_x_91) ;  /* 0x00000000003c0947 */ /* 0x000fea0003800000 */
[----:B------:R-:W1:Y:S01]  /*49e0*/  S2R R2, SR_LANEID ;  /* 0x0000000000027919 */ /* 0x000e620000000000 */
[----:B------:R-:W-:Y:S01]  /*49f0*/  ULOP3.LUT UR5, URZ, UR5, URZ, 0x33, !UPT ;  /* 0x00000005ff057292 */ /* 0x000fe2000f8e33ff */
[----:B------:R-:W-:Y:S01]  /*4a00*/  LOP3.LUT R4, RZ, UR4, RZ, 0x33, !PT ;  /* 0x00000004ff047c12 */ /* 0x000fe2000f8e33ff */
[----:B------:R-:W-:Y:S02]  /*4a10*/  VOTEU.ANY UR4, UPT, PT ;  /* 0x0000000000047886 */ /* 0x000fe400038e0100 */
[----:B------:R-:W-:Y:S01]  /*4a20*/  UFLO.U32 UR4, UR4 ;  /* 0x00000004000472bd */ /* 0x000fe200080e0000 */
[----:B------:R-:W2:Y:S01]  /*4a30*/  REDUX UR6, R4 ;  /* 0x00000000040673c4 */ /* 0x000ea20000000000 */
[----:B------:R-:W-:-:S06]  /*4a40*/  IMAD.U32 R0, RZ, RZ, UR5 ;  /* 0x00000005ff007e24 */ /* 0x000fcc000f8e00ff */
[----:B------:R4:W-:Y:S01]  /*4a50*/  UTCATOMSWS.AND URZ, UR5 ;  /* 0x0000000500ff79e3 */ /* 0x0009e20008000000 */
[----:B------:R-:W3:Y:S01]  /*4a60*/  REDUX UR7, R0 ;  /* 0x00000000000773c4 */ /* 0x000ee20000000000 */
[----:B-1----:R-:W-:Y:S01]  /*4a70*/  ISETP.EQ.U32.AND P0, PT, R2, UR4, PT ;  /* 0x0000000402007c0c */ /* 0x002fe2000bf02070 */
[----:B--2---:R-:W-:Y:S01]  /*4a80*/  IMAD.U32 R2, RZ, RZ, UR6 ;  /* 0x00000006ff027e24 */ /* 0x004fe2000f8e00ff */
[----:B---3--:R-:W-:-:S11]  /*4a90*/  MOV R3, UR7 ;  /* 0x0000000700037c02 */ /* 0x008fd60008000f00 */
[----:B------:R4:W-:Y:S04]  /*4aa0*/  @P0 ATOMS.AND RZ, [UR8+0x14], R3 ;  /* 0x00001403ffff098c */ /* 0x0009e8000a800008 */
[----:B------:R4:W-:Y:S01]  /*4ab0*/  @P0 ATOMS.AND RZ, [UR8+0x18], R2 ;  /* 0x00001802ffff098c */ /* 0x0009e2000a800008 */
[----:B------:R-:W-:Y:S05]  /*4ac0*/  BRA `(.L_x_92) ;  /* 0x0000000000147947 */ /* 0x000fea0003800000 */
.L_x_91:
[----:B------:R-:W-:Y:S02]  /*4ad0*/  MOV R2, 0x4af0 ;  /* 0x00004af000027802 */ /* 0x000fe40000000f00 */
[----:B---3-5:R-:W-:Y:S05]  /*4ae0*/  CALL.REL.NOINC `($__internal_0_$__cuda_sm10x_tcgen05_guardrail_trap_col_being_dealloced_not_returned_by_alloc) ;  /* 0x00000044002c7944 */ /* 0x028fea0003c00000 */
[----:B------:R-:W-:Y:S05]  /*4af0*/  BRA `(.L_x_92) ;  /* 0x0000000000087947 */ /* 0x000fea0003800000 */
.L_x_90:
[----:B------:R-:W-:Y:S02]  /*4b00*/  MOV R2, 0x4b20 ;  /* 0x00004b2000027802 */ /* 0x000fe40000000f00 */
[----:B---3-5:R-:W-:Y:S05]  /*4b10*/  CALL.REL.NOINC `($__internal_2_$__cuda_sm10x_tcgen05_guardrail_trap_unallocated_columns_being_dealloced) ;  /* 0x0000004400387944 */ /* 0x028fea0003c00000 */
.L_x_92:
[----:B------:R-:W-:Y:S01]  /*4b20*/  NOP ;  /* 0x0000000000007918 */ /* 0x000fe20000000000 */
[----:B----4-:R-:W-:Y:S05]  /*4b30*/  EXIT ;  /* 0x000000000000794d */ /* 0x010fea0003800000 */
.L_x_63:
[----:B------:R-:W-:-:S09]  /*4b40*/  UISETP.NE.OR UP0, UPT, UR22, 0x3, !UP4 ;  /* 0x000000031600788c */ /* 0x000fd2000e705670 */
[----:B------:R-:W-:Y:S05]  /*4b50*/  BRA.U UP0, `(.L_x_93) ;  /* 0x00000011002c7547 */ /* 0x000fea000b800000 */
[----:B------:R-:W2:Y:S01]  /*4b60*/  LDCU UR37, c[0x0][0x370] ;  /* 0x00006e00ff2577ac */ /* 0x000ea20008000800 */
[----:B------:R-:W3:Y:S01]  /*4b70*/  LDC.64 R16, c[0x0][0x348] ;  /* 0x0000d200ff107b82 */ /* 0x000ee20000000a00 */
[----:B------:R-:W-:Y:S02]  /*4b80*/  HFMA2 R13, -RZ, RZ, 0, 0 ;  /* 0x00000000ff0d7431 */ /* 0x000fe400000001ff */
[----:B------:R-:W-:Y:S01]  /*4b90*/  IMAD.MOV.U32 R15, RZ, RZ, 0x1 ;  /* 0x00000001ff0f7424 */ /* 0x000fe200078e00ff */
[----:B------:R-:W2:Y:S01]  /*4ba0*/  LDCU.128 UR32, c[0x0][0xb10] ;  /* 0x00016200ff2077ac */ /* 0x000ea20008000c00 */
[----:B------:R-:W-:Y:S01]  /*4bb0*/  IMAD.MOV.U32 R14, RZ, RZ, RZ ;  /* 0x000000ffff0e7224 */ /* 0x000fe200078e00ff */
[----:B------:R-:W-:Y:S01]  /*4bc0*/  MOV R7, 0x1000 ;  /* 0x0000100000077802 */ /* 0x000fe20000000f00 */
[----:B------:R-:W4:Y:S01]  /*4bd0*/  LDCU UR31, c[0x0][0x374] ;  /* 0x00006e80ff1f77ac */ /* 0x000f220008000800 */
[----:B------:R-:W1:Y:S01]  /*4be0*/  LDC.64 R2, c[0x0][0x888] ;  /* 0x00022200ff027b82 */ /* 0x000e620000000a00 */
[----:B------:R-:W4:Y:S01]  /*4bf0*/  LDCU UR15, c[0x0][0xb0c] ;  /* 0x00016180ff0f77ac */ /* 0x000f220008000800 */
[----:B------:R-:W4:Y:S06]  /*4c00*/  LDCU UR41, c[0x0][0xb20] ;  /* 0x00016400ff2977ac */ /* 0x000f2c0008000800 */
[----:B------:R-:W1:Y:S01]  /*4c10*/  LDC.64 R4, c[0x0][0x890] ;  /* 0x00022400ff047b82 */ /* 0x000e620000000a00 */
[----:B------:R-:W3:Y:S01]  /*4c20*/  LDCU UR4, c[0x0][0xb30] ;  /* 0x00016600ff0477ac */ /* 0x000ee20008000800 */
[----:B--2---:R-:W-:-:S02]  /*4c30*/  UIMAD.WIDE.U32 UR6, UR37, UR32, URZ ;  /* 0x00000020250672a5 */ /* 0x004fc4000f8e00ff */
[----:B----4-:R-:W-:Y:S01]  /*4c40*/  UIMAD.WIDE.U32 UR8, UR31, UR35, URZ ;  /* 0x000000231f0872a5 */ /* 0x010fe2000f8e00ff */
[----:B------:R-:W-:Y:S01]  /*4c50*/  UMOV UR29, 0x400 ;  /* 0x00000400001d7882 */ /* 0x000fe20000000000 */
[----:B------:R-:W-:-:S03]  /*4c60*/  UPLOP3.LUT UP3, UPT, UPT, UPT, UPT, 0x40, 0x4 ;  /* 0x000000000004789c */ /* 0x000fc60003f6e870 */
[----:B------:R-:W-:Y:S01]  /*4c70*/  UMOV UR6, UR7 ;  /* 0x0000000700067c82 */ /* 0x000fe20008000000 */
[----:B------:R-:W-:Y:S01]  /*4c80*/  UISETP.GE.AND UP0, UPT, UR42, 0x1, UPT ;  /* 0x000000012a00788c */ /* 0x000fe2000bf06270 */
[----:B------:R-:W-:Y:S01]  /*4c90*/  UMOV UR38, UR9 ;  /* 0x0000000900267c82 */ /* 0x000fe20008000000 */
[----:B------:R-:W-:Y:S01]  /*4ca0*/  UISETP.NE.AND UP4, UPT, UR42, 0x1, UPT ;  /* 0x000000012a00788c */ /* 0x000fe2000bf85270 */
[----:B------:R-:W2:Y:S01]  /*4cb0*/  LDCU.64 UR22, c[0x0][0xb28] ;  /* 0x00016500ff1677ac */ /* 0x000ea20008000a00 */
[----:B------:R-:W-:Y:S02]  /*4cc0*/  ULEA UR29, UR55, UR29, 0x18 ;  /* 0x0000001d371d7291 */ /* 0x000fe4000f8ec0ff */
[----:B------:R-:W-:Y:S02]  /*4cd0*/  UISETP.NE.AND UP6, UPT, UR15, 0x1, UPT ;  /* 0x000000010f00788c */ /* 0x000fe4000bfc5270 */
[----:B------:R-:W-:Y:S02]  /*4ce0*/  UISETP.NE.AND UP5, UPT, UR34, 0x1, UPT ;  /* 0x000000012200788c */ /* 0x000fe4000bfa5270 */
[----:B------:R-:W-:-:S02]  /*4cf0*/  USHF.R.U32.HI UR39, URZ, UR33, UR6 ;  /* 0x00000021ff277299 */ /* 0x000fc40008011606 */
[----:B------:R-:W-:Y:S02]  /*4d00*/  USHF.R.U32.HI UR38, URZ, UR41, UR38 ;  /* 0x00000029ff267299 */ /* 0x000fe40008011626 */
[----:B---3--:R-:W-:Y:S01]  /*4d10*/  UISETP.NE.AND UP2, UPT, UR4, 0x1, UPT ;  /* 0x000000010400788c */ /* 0x008fe2000bf45270 */
[----:B------:R-:W-:-:S10]  /*4d20*/  UMOV UR12, URZ ;  /* 0x000000ff000c7c82 */ /* 0x000fd40008000000 */
.L_x_102:
[C---:B------:R-:W-:Y:S02]  /*4d30*/  LEA R12, R14.reuse, UR29, 0x3 ;  /* 0x0000001d0e0c7c11 */ /* 0x040fe4000f8e18ff */
[----:B------:R-:W-:Y:S02]  /*4d40*/  SHF.L.U32 R9, R13, 0x1f, RZ ;  /* 0x0000001f0d097819 */ /* 0x000fe400000006ff */
[----:B------:R-:W-:Y:S02]  /*4d50*/  LEA R10, R14, UR29, 0x4 ;  /* 0x0000001d0e0a7c11 */ /* 0x000fe4000f8e20ff */
[----:B------:R-:W3:Y:S02]  /*4d60*/  SYNCS.PHASECHK.TRANS64.TRYWAIT P0, [R12+URZ+0xc0], R9 ;  /* 0x0000c0090c0075a7 */ /* 0x000ee400080011ff */
[----:B---34-:R-:W-:Y:S05]  /*4d70*/  @!P0 BRA `(.L_x_94) ;  /* 0x0000003c00ac8947 */ /* 0x018fea0003800000 */
.L_x_179:
[----:B---3--:R-:W3:Y:S01]  /*4d80*/  LDS.128 R8, [R10+0x150] ;  /* 0x000150000a087984 */ /* 0x008ee20000000c00 */
[----:B------:R-:W-:Y:S01]  /*4d90*/  UISETP.GE.AND UP0, UPT, UR42, 0x1, UPT ;  /* 0x000000012a00788c */ /* 0x000fe2000bf06270 */
[----:B------:R-:W-:Y:S01]  /*4da0*/  @!PT LDS RZ, [RZ] ;  /* 0x00000000fffff984 */ /* 0x000fe20000000800 */
[----:B------:R-:W-:Y:S01]  /*4db0*/  @!PT LDS RZ, [RZ] ;  /* 0x00000000fffff984 */ /* 0x000fe20000000800 */
[----:B------:R-:W-:Y:S01]  /*4dc0*/  @!PT LDS RZ, [RZ] ;  /* 0x00000000fffff984 */ /* 0x000fe20000000800 */
[----:B------:R-:W-:Y:S01]  /*4dd0*/  @!PT LDS RZ, [RZ] ;  /* 0x00000000fffff984 */ /* 0x000fe20000000800 */
[----:B------:R4:W-:Y:S06]  /*4de0*/  MEMBAR.ALL.CTA ;  /* 0x0000000000007992 */ /* 0x0009ec0000008000 */
[----:B----4-:R-:W4:Y:S01]  /*4df0*/  FENCE.VIEW.ASYNC.S ;  /* 0x00000000000073c6 */ /* 0x010f220000000000 */
[----:B---3--:R-:W-:Y:S11]  /*4e00*/  LOP3.LUT P0, RZ, R10, 0x1, RZ, 0xc0, !PT ;  /* 0x000000010aff7812 */ /* 0x008ff6000780c0ff */
[----:B------:R-:W-:Y:S02]  /*4e10*/  @!UPT UIADD3 URZ, UPT, UPT, URZ, URZ, URZ ;  /* 0x000000fffffff290 */ /* 0x000fe4000fffe0ff */
[----:B----4-:R-:W-:Y:S01]  /*4e20*/  VOTEU.ANY UP1, P0 ;  /* 0x0000000000ff7886 */ /* 0x010fe20000020100 */
[----:B------:R-:W-:Y:S11]  /*4e30*/  PLOP3.LUT P0, PT, PT, PT, UP1, 0x80, 0x8 ;  /* 0x000000000008781c */ /* 0x000ff60003f0f018 */
[----:B------:R-:W-:Y:S02]  /*4e40*/  @!UPT UIADD3 URZ, UPT, UPT, URZ, URZ, URZ ;  /* 0x000000fffffff290 */ /* 0x000fe4000fffe0ff */
[----:B------:R-:W-:Y:S02]  /*4e50*/  @P0 SHF.R.U32.HI R0, RZ, 0x10, R9 ;  /* 0x00000010ff000819 */ /* 0x000fe40000011609 */
[----:B------:R-:W-:Y:S02]  /*4e60*/  @P0 MOV R6, R8 ;  /* 0x0000000800060202 */ /* 0x000fe40000000f00 */
[----:B------:R-:W-:Y:S01]  /*4e70*/  @P0 R2UR UR4, R0 ;  /* 0x00000000000402ca */ /* 0x000fe200000e0000 */
[----:B------:R-:W-:Y:S01]  /*4e80*/  VIADD R0, R12, 0xd0 ;  /* 0x000000d00c007836 */ /* 0x000fe20000000000 */
[----:B------:R-:W-:Y:S02]  /*4e90*/  @P0 LOP3.LUT R8, R9, 0xffff, RZ, 0xc0, !PT ;  /* 0x0000ffff09080812 */ /* 0x000fe400078ec0ff */
[----:B------:R-:W-:Y:S02]  /*4ea0*/  @P0 R2UR UR6, R6 ;  /* 0x00000000060602ca */ /* 0x000fe400000e0000 */
[----:B------:R-:W-:Y:S02]  /*4eb0*/  PRMT R0, RZ, 0x654, R0 ;  /* 0x00000654ff007816 */ /* 0x000fe40000000000 */
[----:B------:R-:W-:Y:S02]  /*4ec0*/  @P0 R2UR UR5, R8 ;  /* 0x00000000080502ca */ /* 0x000fe400000e0000 */
[----:B------:R3:W-:Y:S03]  /*4ed0*/  SYNCS.ARRIVE.TRANS64.RED.A1T0 RZ, [R0+URZ], RZ ;  /* 0x000000ff00ff79a7 */ /* 0x0007e600081004ff */
[----:B------:R-:W-:Y:S04]  /*4ee0*/  @UP1 UMOV UR30, UR4 ;  /* 0x00000004001e1c82 */ /* 0x000fe80008000000 */
[----:B------:R-:W-:Y:S04]  /*4ef0*/  @UP1 UMOV UR14, UR6 ;  /* 0x00000006000e1c82 */ /* 0x000fe80008000000 */
[----:B------:R-:W-:Y:S01]  /*4f00*/  @UP1 UMOV UR13, UR5 ;  /* 0x00000005000d1c82 */ /* 0x000fe20008000000 */
[----:B------:R-:W-:Y:S05]  /*4f10*/  BRA.U !UP0, `(.L_x_95) ;  /* 0x0000000108a47547 */ /* 0x000fea000b800000 */
[----:B------:R-:W-:Y:S02]  /*4f20*/  UIMAD.WIDE.U32 UR8, UR13, UR35, URZ ;  /* 0x000000230d0872a5 */ /* 0x000fe4000f8e00ff */
[----:B------:R-:W-:Y:S02]  /*4f30*/  UIMAD.WIDE.U32 UR10, UR14, UR32, URZ ;  /* 0x000000200e0a72a5 */ /* 0x000fe4000f8e00ff */
[----:B------:R-:W-:Y:S02]  /*4f40*/  USEL UR4, UR31, UR38, !UP5 ;  /* 0x000000261f047287 */ /* 0x000fe4000e800000 */
[----:B------:R-:W-:Y:S02]  /*4f50*/  USEL UR7, UR37, UR39, !UP6 ;  /* 0x0000002725077287 */ /* 0x000fe4000f000000 */
[----:B--2---:R-:W-:Y:S02]  /*4f60*/  UIMAD.WIDE.U32 UR16, UR4, UR22, URZ ;  /* 0x00000016041072a5 */ /* 0x004fe4000f8e00ff */
[----:B------:R-:W-:Y:S01]  /*4f70*/  UIMAD.WIDE.U32 UR18, UR7, UR22, URZ ;  /* 0x00000016071272a5 */ /* 0x000fe2000f8e00ff */
[----:B------:R-:W-:Y:S02]  /*4f80*/  UMOV UR5, UR9 ;  /* 0x0000000900057c82 */ /* 0x000fe40008000000 */
[----:B------:R-:W-:Y:S03]  /*4f90*/  USHF.R.U32.HI UR6, URZ, UR41, UR5 ;  /* 0x00000029ff067299 */ /* 0x000fe60008011605 */
[----:B------:R-:W-:Y:S01]  /*4fa0*/  UMOV UR5, UR11 ;  /* 0x0000000b00057c82 */ /* 0x000fe20008000000 */
[----:B------:R-:W-:Y:S02]  /*4fb0*/  USEL UR6, UR13, UR6, !UP5 ;  /* 0x000000060d067287 */ /* 0x000fe4000e800000 */
[----:B------:R-:W-:Y:S02]  /*4fc0*/  USHF.R.U32.HI UR8, URZ, UR33, UR5 ;  /* 0x00000021ff087299 */ /* 0x000fe40008011605 */
[----:B------:R-:W-:Y:S01]  /*4fd0*/  UIMAD.WIDE.U32 UR10, UR6, UR22, URZ ;  /* 0x00000016060a72a5 */ /* 0x000fe2000f8e00ff */
[----:B------:R-:W-:Y:S02]  /*4fe0*/  UMOV UR5, UR17 ;  /* 0x0000001100057c82 */ /* 0x000fe40008000000 */
[----:B------:R-:W-:Y:S03]  /*4ff0*/  @UP4 USHF.R.U32.HI UR4, URZ, UR23, UR5 ;  /* 0x00000017ff044299 */ /* 0x000fe60008011605 */
[----:B------:R-:W-:Y:S01]  /*5000*/  UMOV UR5, UR19 ;  /* 0x0000001300057c82 */ /* 0x000fe20008000000 */
[----:B------:R-:W-:Y:S02]  /*5010*/  UIMAD UR4, UR42, UR4, URZ ;  /* 0x000000042a0472a4 */ /* 0x000fe4000f8e02ff */
[----:B------:R-:W-:Y:S02]  /*5020*/  @UP4 USHF.R.U32.HI UR7, URZ, UR23, UR5 ;  /* 0x00000017ff074299 */ /* 0x000fe40008011605 */
[----:B------:R-:W-:Y:S02]  /*5030*/  USEL UR5, UR14, UR8, !UP6 ;  /* 0x000000080e057287 */ /* 0x000fe4000f000000 */
[----:B------:R-:W-:Y:S02]  /*5040*/  UIMAD UR8, UR42, UR7, URZ ;  /* 0x000000072a0872a4 */ /* 0x000fe4000f8e02ff */
[----:B------:R-:W-:Y:S03]  /*5050*/  UISETP.GE.AND UP0, UPT, UR6, UR4, UPT ;  /* 0x000000040600728c */ /* 0x000fe6000bf06270 */
[----:B------:R-:W-:Y:S01]  /*5060*/  UMOV UR4, UR11 ;  /* 0x0000000b00047c82 */ /* 0x000fe20008000000 */
[----:B------:R-:W-:Y:S02]  /*5070*/  UISETP.GE.OR UP0, UPT, UR5, UR8, UP0 ;  /* 0x000000080500728c */ /* 0x000fe40008706670 */
[----:B------:R-:W-:Y:S02]  /*5080*/  USHF.R.U32.HI UR4, URZ, UR23, UR4 ;  /* 0x00000017ff047299 */ /* 0x000fe40008011604 */
[----:B------:R-:W-:Y:S02]  /*5090*/  UIMAD.WIDE.U32 UR8, UR5, UR22, URZ ;  /* 0x00000016050872a5 */ /* 0x000fe4000f8e00ff */
[----:B------:R-:W-:Y:S04]  /*50a0*/  USEL UR10, UR6, UR4, !UP4 ;  /* 0x00000004060a7287 */ /* 0x000fe8000e000000 */
[----:B------:R-:W-:Y:S01]  /*50b0*/  UIADD3 UR11, UPT, UPT, -UR10, URZ, URZ ;  /* 0x000000ff0a0b7290 */ /* 0x000fe2000fffe1ff */
[----:B------:R-:W-:Y:S02]  /*50c0*/  @!UP0 UMOV UR4, UR9 ;  /* 0x0000000900048c82 */ /* 0x000fe40008000000 */
[----:B------:R-:W-:Y:S02]  /*50d0*/  @!UP0 USHF.R.U32.HI UR4, URZ, UR23, UR4 ;  /* 0x00000017ff048299 */ /* 0x000fe40008011604 */
[----:B------:R-:W-:Y:S02]  /*50e0*/  UIMAD UR8, UR42, UR11, UR6 ;  /* 0x0000000b2a0872a4 */ /* 0x000fe4000f8e0206 */
[----:B------:R-:W-:Y:S04]  /*50f0*/  @!UP0 USEL UR4, UR5, UR4, !UP4 ;  /* 0x0000000405048287 */ /* 0x000fe8000e000000 */
[----:B------:R-:W-:Y:S02]  /*5100*/  @!UP0 UIMAD UR7, UR7, UR8, UR4 ;  /* 0x00000008070782a4 */ /* 0x000fe4000f8e0204 */
[----:B------:R-:W-:Y:S02]  /*5110*/  @!UP0 UIADD3 UR9, UPT, UPT, UR10, -UR4, URZ ;  /* 0x800000040a098290 */ /* 0x000fe4000fffe0ff */
[----:B------:R-:W-:Y:S02]  /*5120*/  UIADD3 UR8, UPT, UPT, -UR6, URZ, URZ ;  /* 0x000000ff06087290 */ /* 0x000fe4000fffe1ff */
[----:B------:R-:W-:Y:S02]  /*5130*/  UIADD3 UR4, UPT, UPT, -UR5, URZ, URZ ;  /* 0x000000ff05047290 */ /* 0x000fe4000fffe1ff */
[----:B------:R-:W-:Y:S03]  /*5140*/  @!UP0 UIMAD UR6, UR9, UR42, UR5 ;  /* 0x0000002a090682a4 */ /* 0x000fe6000f8e0205 */
[----:B------:R-:W-:Y:S01]  /*5150*/  @!UP0 UMOV UR5, UR7 ;  /* 0x0000000700058c82 */ /* 0x000fe20008000000 */
[----:B------:R-:W-:Y:S02]  /*5160*/  UIMAD UR7, UR15, UR4, UR14 ;  /* 0x000000040f0772a4 */ /* 0x000fe4000f8e020e */
[----:B------:R-:W-:Y:S02]  /*5170*/  UIMAD UR4, UR34, UR8, UR13 ;  /* 0x00000008220472a4 */ /* 0x000fe4000f8e020d */
[----:B------:R-:W-:Y:S02]  /*5180*/  UIMAD UR14, UR5, UR15, UR7 ;  /* 0x0000000f050e72a4 */ /* 0x000fe4000f8e0207 */
[----:B------:R-:W-:Y:S11]  /*5190*/  UIMAD UR13, UR6, UR34, UR4 ;  /* 0x00000022060d72a4 */ /* 0x000ff6000f8e0204 */
[----:B------:R-:W-:Y:S01]  /*51a0*/  @!UPT UIADD3 URZ, UPT, UPT, URZ, URZ, URZ ;  /* 0x000000fffffff290 */ /* 0x000fe2000fffe0ff */
.L_x_95:
[----:B------:R-:W4:Y:S01]  /*51b0*/  @!UP2 LDCU.128 UR8, c[0x0][0xb10] ;  /* 0x00016200ff08a7ac */ /* 0x000f220008000c00 */
[C---:B-1----:R-:W-:Y:S02]  /*51c0*/  ISETP.NE.U32.AND P1, PT, R4.reuse, RZ, PT ;  /* 0x000000ff0400720c */ /* 0x042fe40003f25070 */
[----:B------:R-:W-:Y:S02]  /*51d0*/  ISETP.NE.U32.AND P0, PT, R4, RZ, PT ;  /* 0x000000ff0400720c */ /* 0x000fe40003f05070 */
[C---:B------:R-:W-:Y:S02]  /*51e0*/  ISETP.NE.AND.EX P1, PT, R5.reuse, RZ, PT, P1 ;  /* 0x000000ff0500720c */ /* 0x040fe40003f25310 */
[----:B------:R-:W-:Y:S01]  /*51f0*/  ISETP.NE.AND.EX P0, PT, R5, RZ, PT, P0 ;  /* 0x000000ff0500720c */ /* 0x000fe20003f05300 */
[----:B------:R-:W1:Y:S01]  /*5200*/  @!UP2 LDCU UR5, c[0x0][0xb0c] ;  /* 0x00016180ff05a7ac */ /* 0x000e620008000800 */
[----:B------:R-:W-:Y:S02]  /*5210*/  USHF.L.U32 UR26, UR26, 0x6, URZ ;  /* 0x000000061a1a7899 */ /* 0x000fe400080006ff */
[----:B------:R-:W-:Y:S02]  /*5220*/  USHF.L.U32 UR27, UR20, 0x6, URZ ;  /* 0x00000006141b7899 */ /* 0x000fe400080006ff */
[----:B----4-:R-:W-:Y:S07]  /*5230*/  UIMAD.WIDE.U32 UR6, UR14, UR8, URZ ;  /* 0x000000080e0672a5 */ /* 0x010fee000f8e00ff */
[----:B------:R-:W-:Y:S01]  /*5240*/  @!UP2 UMOV UR4, UR7 ;  /* 0x000000070004ac82 */ /* 0x000fe20008000000 */
[----:B-1----:R-:W-:Y:S02]  /*5250*/  @!UP2 UISETP.NE.AND UP0, UPT, UR5, 0x1, UPT ;  /* 0x000000010500a88c */ /* 0x002fe4000bf05270 */
[----:B------:R-:W-:Y:S02]  /*5260*/  @!UP2 USHF.R.U32.HI UR4, URZ, UR9, UR4 ;  /* 0x00000009ff04a299 */ /* 0x000fe40008011604 */
[----:B------:R-:W-:Y:S02]  /*5270*/  UIMAD.WIDE.U32 UR6, UR13, UR11, URZ ;  /* 0x0000000b0d0672a5 */ /* 0x000fe4000f8e00ff */
[----:B------:R-:W-:Y:S02]  /*5280*/  @!UP2 USEL UR8, UR14, UR4, !UP0 ;  /* 0x000000040e08a287 */ /* 0x000fe4000c000000 */
[----:B------:R-:W-:Y:S03]  /*5290*/  @!UP2 UISETP.NE.AND UP0, UPT, UR10, 0x1, UPT ;  /* 0x000000010a00a88c */ /* 0x000fe6000bf05270 */
[----:B------:R-:W-:Y:S02]  /*52a0*/  @!UP2 UMOV UR6, UR7 ;  /* 0x000000070006ac82 */ /* 0x000fe40008000000 */
[----:B------:R-:W1:Y:S02]  /*52b0*/  @!UP2 LDCU UR4, c[0x0][0xb20] ;  /* 0x00016400ff04a7ac */ /* 0x000e640008000800 */
[----:B-1----:R-:W-:Y:S04]  /*52c0*/  @!UP2 USHF.R.U32.HI UR6, URZ, UR4, UR6 ;  /* 0x00000004ff06a299 */ /* 0x002fe80008011606 */
[----:B------:R-:W-:Y:S04]  /*52d0*/  @!UP2 USEL UR6, UR13, UR6, !UP0 ;  /* 0x000000060d06a287 */ /* 0x000fe8000c000000 */
[----:B------:R-:W-:Y:S02]  /*52e0*/  @!UP2 UIADD3 UR4, UPT, UPT, -UR8, UR6, URZ ;  /* 0x000000060804a290 */ /* 0x000fe4000fffe1ff */
[----:B------:R-:W-:Y:S02]  /*52f0*/  @!UP2 UIADD3 UR6, UPT, UPT, UR8, -UR6, URZ ;  /* 0x800000060806a290 */ /* 0x000fe4000fffe0ff */
[----:B------:R-:W-:Y:S02]  /*5300*/  @!UP2 UIMAD UR14, UR4, UR5, UR14 ;  /* 0x00000005040ea2a4 */ /* 0x000fe4000f8e020e */
[----:B------:R-:W-:Y:S01]  /*5310*/  @!UP2 UIMAD UR13, UR6, UR10, UR13 ;  /* 0x0000000a060da2a4 */ /* 0x000fe2000f8e020d */
[----:B------:R-:W-:Y:S11]  /*5320*/  BRA.U UP3, `(.L_x_96) ;  /* 0x0000000103107547 */ /* 0x000ff6000b800000 */
[----:B---3--:R-:W-:Y:S04]  /*5330*/  MOV R0, UR40 ;  /* 0x0000002800007c02 */ /* 0x008fe80008000f00 */
[----:B------:R-:W-:Y:S04]  /*5340*/  SHF.L.U32 R9, R0, 0x1f, RZ ;  /* 0x0000001f00097819 */ /* 0x000fe800000006ff */
[----:B------:R-:W1:Y:S02]  /*5350*/  SYNCS.PHASECHK.TRANS64.TRYWAIT P2, [UR29+0xb8], R9 ;  /* 0x0000b809ff0075a7 */ /* 0x000e64000804111d */
[----:B-1----:R-:W-:Y:S05]  /*5360*/  @!P2 BRA `(.L_x_97) ;  /* 0x000000380044a947 */ /* 0x002fea0003800000 */
.L_x_96:
[----:B------:R-:W-:Y:S05]  /*5370*/  @!P1 BRA `(.L_x_98) ;  /* 0x0000000000309947 */ /* 0x000fea0003800000 */
[----:B------:R-:W-:Y:S01]  /*5380*/  ISETP.NE.U32.AND P1, PT, R2, RZ, PT ;  /* 0x000000ff0200720c */ /* 0x000fe20003f25070 */
[----:B------:R-:W4:Y:S01]  /*5390*/  LDCU.64 UR4, c[0x0][0x358] ;  /* 0x00006b00ff0477ac */ /* 0x000f220008000a00 */
[----:B------:R-:W-:Y:S02]  /*53a0*/  IMAD.MOV.U32 R54, RZ, RZ, 0x1 ;  /* 0x00000001ff367424 */ /* 0x000fe400078e00ff */
[----:B------:R-:W-:Y:S11]  /*53b0*/  ISETP.NE.AND.EX P1, PT, R3, RZ, PT, P1 ;  /* 0x000000ff0300720c */ /* 0x000ff60003f25310 */
[----:B------:R-:W-:Y:S02]  /*53c0*/  @!UPT UIADD3 URZ, UPT, UPT, URZ, URZ, URZ ;  /* 0x000000fffffff290 */ /* 0x000fe4000fffe0ff */
[----:B-1----:R-:W1:Y:S01]  /*53d0*/  @P1 LDC.64 R8, c[0x0][0x888] ;  /* 0x00022200ff081b82 */ /* 0x002e620000000a00 */
[----:B---3--:R-:W-:Y:S04]  /*53e0*/  @P1 IMAD R0, R4, UR36, RZ ;  /* 0x0000002404001c24 */ /* 0x008fe8000f8e02ff */
[----:B-1----:R-:W-:Y:S04]  /*53f0*/  @P1 IMAD.WIDE R8, R0, 0x4, R8 ;  /* 0x0000000400081825 */ /* 0x002fe800078e0208 */
[----:B------:R-:W-:Y:S01]  /*5400*/  HFMA2 R0, -RZ, RZ, 0, 5.9604644775390625e-08 ;  /* 0x00000001ff007431 */ /* 0x000fe200000001ff */
[----:B----45:R4:W5:Y:S04]  /*5410*/  @P1 LDG.E R27, desc[UR4][R8.64] ;  /* 0x00000004081b1981 */ /* 0x030968000c1e1900 */
[----:B------:R-:W-:Y:S01]  /*5420*/  @!P1 PRMT R54, R0, 0x7610, R54 ;  /* 0x0000761000369816 */ /* 0x000fe20000000036 */
[----:B----4-:R-:W1:Y:S06]  /*5430*/  @!P1 LDC R27, c[0x0][0x880] ;  /* 0x00022000ff1b9b82 */ /* 0x010e6c0000000800 */
.L_x_98:
[----:B-1---5:R-:W-:Y:S01]  /*5440*/  @!P0 FSETP.EQ.AND P1, PT, R27, RZ, PT ;  /* 0x000000ff1b00820b */ /* 0x022fe20003f22000 */
[----:B------:R-:W-:Y:S01]  /*5450*/  @!UPT UIADD3 URZ, UPT, UPT, URZ, URZ, URZ ;  /* 0x000000fffffff290 */ /* 0x000fe2000fffe0ff */
[----:B------:R-:W-:Y:S11]  /*5460*/  @!P0 BRA `(.L_x_99) ;  /* 0x0000000000188947 */ /* 0x000ff60003800000 */
[----:B------:R-:W-:Y:S02]  /*5470*/  LOP3.LUT P0, RZ, R54, 0xff, RZ, 0xc0, !PT ;  /* 0x000000ff36ff7812 */ /* 0x000fe4000780c0ff */
[----:B------:R-:W-:Y:S04]  /*5480*/  ISETP.NE.U32.AND P1, PT, R2, RZ, PT ;  /* 0x000000ff0200720c */ /* 0x000fe80003f25070 */
[----:B------:R-:W-:Y:S04]  /*5490*/  ISETP.NE.AND.EX P1, PT, R3, RZ, PT, P1 ;  /* 0x000000ff0300720c */ /* 0x000fe80003f25310 */
[----:B------:R-:W-:Y:S03]  /*54a0*/  PLOP3.LUT P1, PT, P1, PT, PT, 0x8, 0x80 ;  /* 0x000000000080781c */ /* 0x000fe60000f2e170 */
[----:B------:R-:W-:Y:S11]  /*54b0*/  @P0 FSETP.EQ.AND P1, PT, R27, RZ, PT ;  /* 0x000000ff1b00020b */ /* 0x000ff60003f22000 */
[----:B------:R-:W-:Y:S02]  /*54c0*/  @!UPT UIADD3 URZ, UPT, UPT, URZ, URZ, URZ ;  /* 0x000000fffffff290 */ /* 0x000fe4000fffe0ff */
.L_x_99:
[----:B------:R-:W-:Y:S01]  /*54d0*/  ULEA UR4, UR12, UR29, 0x3 ;  /* 0x0000001d0c047291 */ /* 0x000fe2000f8e18ff */
[----:B------:R-:W-:Y:S02]  /*54e0*/  SHF.L.U32 R9, R15, 0x1f, RZ ;  /* 0x0000001f0f097819 */ /* 0x000fe400000006ff */
[----:B------:R-:W-:Y:S04]  /*54f0*/  ELECT P0, URZ, PT ;  /* 0x0000000000ff782f */ /* 0x000fe80003800000 */
[----:B------:R-:W-:Y:S02]  /*5500*/  PLOP3.LUT P1, PT, P1, P0, PT, 0xf2, 0x2f ;  /* 0x00000000002f781c */ /* 0x000fe40000f21e72 */
[----:B------:R-:W1:Y:S11]  /*5510*/  SYNCS.PHASECHK.TRANS64.TRYWAIT P2, [UR4+0x98], R9 ;  /* 0x00009809ff0075a7 */ /* 0x000e760008041104 */
[----:B------:R-:W-:Y:S05]  /*5520*/  @!P1 IADD3 R8, P0, PT, R16, 0x580, RZ ;  /* 0x0000058010089810 */ /* 0x000fea0007f1e0ff */
[----:B------:R-:W-:Y:S01]  /*5530*/  @!P1 IMAD.X R6, RZ, RZ, R17, P0 ;  /* 0x000000ffff069224 */ /* 0x000fe200000e0611 */
[----:B-1----:R-:W-:Y:S07]  /*5540*/  @!P2 BRA `(.L_x_100) ;  /* 0x0000003400e4a947 */ /* 0x002fee0003800000 */
.L_x_182:
[----:B------:R-:W-:Y:S01]  /*5550*/  @!P1 R2UR UR6, R6 ;  /* 0x00000000060692ca */ /* 0x000fe200000e0000 */
[----:B------:R-:W-:Y:S01]  /*5560*/  UIADD3 UR5, UPT, UPT, UR12, 0x1, URZ ;  /* 0x000000010c057890 */ /* 0x000fe2000fffe0ff */
[----:B------:R-:W-:Y:S01]  /*5570*/  @!P1 R2UR UR7, R8 ;  /* 0x00000000080792ca */ /* 0x000fe200000e0000 */
[----:B------:R-:W-:Y:S01]  /*5580*/  UIADD3 UR25, UPT, UPT, UR4, 0x80, URZ ;  /* 0x0000008004197890 */ /* 0x000fe2000fffe0ff */
[----:B-1-3--:R-:W-:Y:S01]  /*5590*/  @!P1 IMAD.MOV.U32 R0, RZ, RZ, 0x1000 ;  /* 0x00001000ff009424 */ /* 0x00afe200078e00ff */
[----:B------:R-:W-:Y:S01]  /*55a0*/  UISETP.NE.AND UP0, UPT, UR5, 0x3, UPT ;  /* 0x000000030500788c */ /* 0x000fe2000bf05270 */
[----:B------:R-:W-:Y:S01]  /*55b0*/  VIADD R14, R14, 0x1 ;  /* 0x000000010e0e7836 */ /* 0x000fe20000000000 */
[----:B------:R-:W-:Y:S01]  /*55c0*/  UMOV UR18, 0x0 ;  /* 0x0000000000127882 */ /* 0x000fe20000000000 */
[----:B------:R-:W-:Y:S01]  /*55d0*/  UMOV UR19, 0x10000000 ;  /* 0x1000000000137882 */ /* 0x000fe20000000000 */
[----:B------:R-:W-:Y:S02]  /*55e0*/  USEL UR21, UR5, URZ, UP0 ;  /* 0x000000ff05157287 */ /* 0x000fe40008000000 */
[----:B------:R-:W-:Y:S02]  /*55f0*/  USEL UR9, URZ, 0x1, UP0 ;  /* 0x00000001ff097887 */ /* 0x000fe40008000000 */
[----:B------:R-:W-:Y:S01]  /*5600*/  VOTEU.ALL UP0, P1 ;  /* 0x0000000000ff7886 */ /* 0x000fe20000800000 */
[----:B------:R-:W-:Y:S01]  /*5610*/  IMAD.U32 R9, RZ, RZ, UR6 ;  /* 0x00000006ff097e24 */ /* 0x000fe2000f8e00ff */
[----:B------:R-:W-:Y:S01]  /*5620*/  UMOV UR28, UR36 ;  /* 0x00000024001c7c82 */ /* 0x000fe20008000000 */
[----:B------:R-:W-:Y:S01]  /*5630*/  IMAD.U32 R8, RZ, RZ, UR7 ;  /* 0x00000007ff087e24 */ /* 0x000fe2000f8e00ff */
[----:B------:R-:W-:Y:S01]  /*5640*/  LOP3.LUT R15, R15, UR9, RZ, 0x3c, !PT ;  /* 0x000000090f0f7c12 */ /* 0x000fe2000f8e3cff */
[----:B------:R-:W-:Y:S01]  /*5650*/  @!UP0 ULEA UR5, UR12, UR29, 0xc ;  /* 0x0000001d0c058291 */ /* 0x000fe2000f8e60ff */
[----:B------:R-:W-:Y:S01]  /*5660*/  @!P1 R2UR UR7, R9 ;  /* 0x00000000090792ca */ /* 0x000fe200000e0000 */
[----:B------:R-:W-:Y:S01]  /*5670*/  @!UP0 UIADD3 UR10, UPT, UPT, UR26, 0x20, URZ ;  /* 0x000000201a0a8890 */ /* 0x000fe2000fffe0ff */
[----:B------:R-:W-:Y:S01]  /*5680*/  @!P1 R2UR UR6, R8 ;  /* 0x00000000080692ca */ /* 0x000fe200000e0000 */
[----:B------:R-:W-:Y:S01]  /*5690*/  @!UP0 UIADD3 UR24, UPT, UPT, UR5, 0x200, URZ ;  /* 0x0000020005188890 */ /* 0x000fe2000fffe0ff */
[----:B------:R-:W-:Y:S01]  /*56a0*/  SHF.L.U32 R6, R15, 0x1f, RZ ;  /* 0x0000001f0f067819 */ /* 0x000fe200000006ff */
[----:B------:R-:W-:Y:S01]  /*56b0*/  @!UP0 UIADD3 UR8, UPT, UPT, UR5, 0xa00, URZ ;  /* 0x00000a0005088890 */ /* 0x000fe2000fffe0ff */
[----:B------:R-:W-:Y:S01]  /*56c0*/  VOTEU.ALL UP0, P1 ;  /* 0x0000000000ff7886 */ /* 0x000fe20000800000 */
[----:B------:R-:W-:Y:S01]  /*56d0*/  UMOV UR11, UR27 ;  /* 0x0000001b000b7c82 */ /* 0x000fe20008000000 */
[----:B------:R-:W-:Y:S01]  /*56e0*/  UMOV UR12, UR36 ;  /* 0x00000024000c7c82 */ /* 0x000fe20008000000 */
[----:B------:R-:W-:Y:S01]  /*56f0*/  UMOV UR9, UR25 ;  /* 0x0000001900097c82 */ /* 0x000fe20008000000 */
[----:B------:R-:W-:Y:S02]  /*5700*/  UPRMT UR16, UR55, 0x654, UR25 ;  /* 0x0000065437107896 */ /* 0x000fe40008000019 */
[----:B------:R-:W-:Y:S03]  /*5710*/  ULEA UR5, UR21, UR29, 0x3 ;  /* 0x0000001d15057291 */ /* 0x000fe6000f8e18ff */
[----:B------:R1:W-:Y:S01]  /*5720*/  @!UP0 UTMALDG.3D [UR24], [UR6], desc[UR18] ;  /* 0x00001218060085b4 */ /* 0x0003e20008011000 */
[----:B------:R-:W-:Y:S05]  /*5730*/  VOTEU.ALL UP0, P1 ;  /* 0x0000000000ff7886 */ /* 0x000fea0000800000 */
[----:B------:R1:W-:Y:S01]  /*5740*/  @!UP0 UTMALDG.3D [UR8], [UR6], desc[UR18] ;  /* 0x00001208060085b4 */ /* 0x0003e20008011000 */
[----:B------:R1:W-:Y:S01]  /*5750*/  @!P1 SYNCS.ARRIVE.TRANS64.RED.A0TR RZ, [UR4+0x80], R0 ;  /* 0x00008000ffff99a7 */ /* 0x0003e20008300404 */
[----:B------:R-:W-:Y:S01]  /*5760*/  SYNCS.ARRIVE.TRANS64.RED.A1T0 RZ, [UR16], RZ ;  /* 0x000000ffffff79a7 */ /* 0x000fe20008100410 */
[----:B------:R-:W3:Y:S02]  /*5770*/  SYNCS.PHASECHK.TRANS64.TRYWAIT P0, [UR5+0x98], R6 ;  /* 0x00009806ff0075a7 */ /* 0x000ee40008001105 */
[----:B-1-3--:R-:W-:Y:S05]  /*5780*/  @!P0 BRA `(.L_x_101) ;  /* 0x00000034006c8947 */ /* 0x00afea0003800000 */
.L_x_184:
[----:B------:R-:W-:Y:S01]  /*5790*/  UIADD3 UR17, UPT, UPT, UR5, 0x80, URZ ;  /* 0x0000008005117890 */ /* 0x000fe2000fffe0ff */
[----:B-1----:R-:W-:Y:S01]  /*57a0*/  @!P1 IADD3 R6, P0, PT, R16, 0x580, RZ ;  /* 0x0000058010069810 */ /* 0x002fe20007f1e0ff */
[----:B------:R-:W-:Y:S01]  /*57b0*/  UPLOP3.LUT UP3, UPT, UPT, UPT, UPT, 0x80, 0x8 ;  /* 0x000000000008789c */ /* 0x000fe20003f6f070 */
[----:B------:R-:W-:Y:S01]  /*57c0*/  R2UR UR43, R60 ;  /* 0x000000003c2b72ca */ /* 0x000fe200000e0000 */
[----:B------:R-:W-:Y:S01]  /*57d0*/  UMOV UR24, 0x0 ;  /* 0x0000000000187882 */ /* 0x000fe20000000000 */
[----:B------:R-:W-:Y:S01]  /*57e0*/  @!P1 R2UR UR6, R6 ;  /* 0x00000000060692ca */ /* 0x000fe200000e0000 */
[----:B------:R-:W-:Y:S01]  /*57f0*/  @!P1 IMAD.X R0, RZ, RZ, R17, P0 ;  /* 0x000000ffff009224 */ /* 0x000fe200000e0611 */
[----:B------:R-:W-:Y:S01]  /*5800*/  UMOV UR25, 0x10000000 ;  /* 0x1000000000197882 */ /* 0x000fe20000000000 */
[----:B------:R-:W-:Y:S01]  /*5810*/  UMOV UR19, UR27 ;  /* 0x0000001b00137c82 */ /* 0x000fe20008000000 */
[----:B------:R-:W-:Y:S01]  /*5820*/  UMOV UR20, UR36 ;  /* 0x0000002400147c82 */ /* 0x000fe20008000000 */
[----:B------:R-:W-:Y:S01]  /*5830*/  UMOV UR11, UR27 ;  /* 0x0000001b000b7c82 */ /* 0x000fe20008000000 */
[----:B------:R-:W-:Y:S01]  /*5840*/  @!P1 R2UR UR4, R0 ;  /* 0x00000000000492ca */ /* 0x000fe200000e0000 */
[----:B------:R-:W-:Y:S01]  /*5850*/  UMOV UR12, UR36 ;  /* 0x00000024000c7c82 */ /* 0x000fe20008000000 */
[----:B------:R-:W-:Y:S01]  /*5860*/  UMOV UR9, UR17 ;  /* 0x0000001100097c82 */ /* 0x000fe20008000000 */
[----:B------:R-:W-:Y:S01]  /*5870*/  VOTEU.ALL UP0, P1 ;  /* 0x0000000000ff7886 */ /* 0x000fe20000800000 */
[----:B------:R-:W-:Y:S01]  /*5880*/  R2UR UR28, R61 ;  /* 0x000000003d1c72ca */ /* 0x000fe200000e0000 */
[----:B------:R-:W-:Y:S01]  /*5890*/  UMOV UR36, UR30 ;  /* 0x0000001e00247c82 */ /* 0x000fe20008000000 */
[----:B------:R-:W-:Y:S01]  /*58a0*/  ISETP.NE.AND P0, PT, R14, 0x2, PT ;  /* 0x000000020e00780c */ /* 0x000fe20003f05270 */
[----:B------:R-:W-:Y:S01]  /*58b0*/  IMAD.U32 R8, RZ, RZ, UR6 ;  /* 0x00000006ff087e24 */ /* 0x000fe2000f8e00ff */
[----:B------:R-:W-:Y:S02]  /*58c0*/  @!UP0 UIADD3 UR18, UPT, UPT, UR26, 0x10, URZ ;  /* 0x000000101a128890 */ /* 0x000fe4000fffe0ff */
[----:B------:R-:W-:Y:S01]  /*58d0*/  @!UP0 UIADD3 UR10, UPT, UPT, UR26, 0x30, URZ ;  /* 0x000000301a0a8890 */ /* 0x000fe2000fffe0ff */
[----:B------:R-:W-:Y:S01]  /*58e0*/  SEL R0, RZ, 0x1, P0 ;  /* 0x00000001ff007807 */ /* 0x000fe20000000000 */
[----:B------:R-:W-:Y:S01]  /*58f0*/  UIADD3 UR26, UPT, UPT, UR13, UR43, URZ ;  /* 0x0000002b0d1a7290 */ /* 0x000fe2000fffe0ff */
[----:B------:R-:W-:Y:S01]  /*5900*/  IMAD.U32 R9, RZ, RZ, UR4 ;  /* 0x00000004ff097e24 */ /* 0x000fe2000f8e00ff */
[----:B------:R-:W-:Y:S01]  /*5910*/  @!P1 R2UR UR6, R8 ;  /* 0x00000000080692ca */ /* 0x000fe200000e0000 */
[----:B------:R-:W-:Y:S01]  /*5920*/  @!UP0 ULEA UR4, UR21, UR29, 0xc ;  /* 0x0000001d15048291 */ /* 0x000fe2000f8e60ff */
[----:B------:R-:W-:Y:S02]  /*5930*/  LOP3.LUT R13, R13, R0, RZ, 0x3c, !PT ;  /* 0x000000000d0d7212 */ /* 0x000fe400078e3cff */
[----:B------:R-:W-:Y:S01]  /*5940*/  @!P1 R2UR UR7, R9 ;  /* 0x00000000090792ca */ /* 0x000fe200000e0000 */
[----:B------:R-:W-:Y:S01]  /*5950*/  @!UP0 UIADD3 UR16, UPT, UPT, UR4, 0x200, URZ ;  /* 0x0000020004108890 */ /* 0x000fe2000fffe0ff */
[----:B------:R-:W-:Y:S01]  /*5960*/  SEL R14, R14, RZ, P0 ;  /* 0x000000ff0e0e7207 */ /* 0x000fe20000000000 */
[----:B------:R-:W-:Y:S01]  /*5970*/  @!UP0 UIADD3 UR8, UPT, UPT, UR4, 0xa00, URZ ;  /* 0x00000a0004088890 */ /* 0x000fe2000fffe0ff */
[----:B------:R-:W-:Y:S01]  /*5980*/  VOTEU.ALL UP0, P1 ;  /* 0x0000000000ff7886 */ /* 0x000fe20000800000 */
[----:B------:R-:W-:Y:S08]  /*5990*/  UPRMT UR4, UR55, 0x654, UR17 ;  /* 0x0000065437047896 */ /* 0x000ff00008000011 */
[----:B------:R1:W-:Y:S01]  /*59a0*/  @!UP0 UTMALDG.3D [UR16], [UR6], desc[UR24] ;  /* 0x00001810060085b4 */ /* 0x0003e20008011000 */
[----:B------:R-:W-:Y:S05]  /*59b0*/  VOTEU.ALL UP0, P1 ;  /* 0x0000000000ff7886 */ /* 0x000fea0000800000 */
[----:B------:R3:W-:Y:S01]  /*59c0*/  @!UP0 UTMALDG.3D [UR8], [UR6], desc[UR24] ;  /* 0x00001808060085b4 */ /* 0x0007e20008011000 */
[----:B------:R4:W-:Y:S01]  /*59d0*/  @!P1 SYNCS.ARRIVE.TRANS64.RED.A0TR RZ, [UR5+0x80], R7 ;  /* 0x00008007ffff99a7 */ /* 0x0009e20008300405 */
[----:B------:R-:W-:Y:S01]  /*59e0*/  SYNCS.ARRIVE.TRANS64.RED.A1T0 RZ, [UR4], RZ ;  /* 0x000000ffffff79a7 */ /* 0x000fe20008100404 */
[----:B------:R-:W-:Y:S04]  /*59f0*/  UIADD3 UR4, UPT, UPT, UR21, 0x1, URZ ;  /* 0x0000000115047890 */ /* 0x000fe8000fffe0ff */
[----:B------:R-:W-:Y:S04]  /*5a00*/  UISETP.NE.AND UP0, UPT, UR4, 0x3, UPT ;  /* 0x000000030400788c */ /* 0x000fe8000bf05270 */
[----:B------:R-:W-:Y:S02]  /*5a10*/  USEL UR5, URZ, 0x1, UP0 ;  /* 0x00000001ff057887 */ /* 0x000fe40008000000 */
[----:B-1----:R-:W-:Y:S04]  /*5a20*/  UIADD3 UR20, UPT, UPT, UR14, UR28, URZ ;  /* 0x0000001c0e147290 */ /* 0x002fe8000fffe0ff */
[----:B------:R-:W-:Y:S01]  /*5a30*/  LOP3.LUT R15, R15, UR5, RZ, 0x3c, !PT ;  /* 0x000000050f0f7c12 */ /* 0x000fe2000f8e3cff */
[----:B---3--:R-:W-:Y:S01]  /*5a40*/  USEL UR12, UR4, URZ, UP0 ;  /* 0x000000ff040c7287 */ /* 0x008fe20008000000 */
[----:B------:R-:W-:Y:S11]  /*5a50*/  BRA.U UP1, `(.L_x_102) ;  /* 0xfffffff101b47547 */ /* 0x000ff6000b83ffff */
[----:B------:R-:W-:Y:S01]  /*5a60*/  UIADD3 UR29, UPT, UPT, UR29, 0x98, URZ ;  /* 0x000000981d1d7890 */ /* 0x000fe2000fffe0ff */
[----:B------:R-:W-:-:S03]  /*5a70*/  SHF.L.U32 R3, R15, 0x1f, RZ ;  /* 0x0000001f0f037819 */ /* 0x000fc600000006ff */
[----:B------:R-:W-:-:S09]  /*5a80*/  ULEA UR4, UR12, UR29, 0x3 ;  /* 0x0000001d0c047291 */ /* 0x000fd2000f8e18ff */
[----:B------:R-:W1:Y:S02]  /*5a90*/  SYNCS.PHASECHK.TRANS64.TRYWAIT P0, [UR4], R3 ;  /* 0x00000003ff0075a7 */ /* 0x000e640008001104 */
[----:B-1----:R-:W-:Y:S05]  /*5aa0*/  @!P0 BRA `(.L_x_103) ;  /* 0x0000003000bc8947 */ /* 0x002fea0003800000 */
.L_x_186:
        /* <DEDUP_REMOVED lines=9> */
.L_x_188:
        /* <DEDUP_REMOVED lines=8> */
.L_x_105:
[----:B-1----:R1:W3:Y:S02]  /*5bc0*/  SYNCS.PHASECHK.TRANS64.TRYWAIT P0, [R0+URZ], R3 ;  /* 0x00000003000075a7 */ /* 0x0022e400080011ff */
[----:B---3--:R-:W-:Y:S05]  /*5bd0*/  @!P0 NANOSLEEP.SYNCS 0x989680 ;  /* 0x009896800000895d */ /* 0x008fea0003900000 */
[----:B------:R-:W3:Y:S02]  /*5be0*/  @!P0 SYNCS.PHASECHK.TRANS64 P0, [R0+URZ], R3 ;  /* 0x00000003000085a7 */ /* 0x000ee400080010ff */
[----:B--23--:R-:W-:Y:S05]  /*5bf0*/  @P0 EXIT ;  /* 0x000000000000094d */ /* 0x00cfea0003800000 */
[----:B------:R-:W-:Y:S05]  /*5c00*/  BRA `(.L_x_105) ;  /* 0xfffffffc00ec7947 */ /* 0x000fea000383ffff */
.L_x_93:
[----:B------:R-:W-:-:S06]  /*5c10*/  UISETP.GE.AND UP0, UPT, UR22, 0x4, UPT ;  /* 0x000000041600788c */ /* 0x000fcc000bf06270 */
[----:B------:R-:W-:-:S13]  /*5c20*/  PLOP3.LUT P0, PT, PT, PT, UP0, 0x80, 0x8 ;  /* 0x000000000008781c */ /* 0x000fda0003f0f008 */
[----:B-1----:R-:W-:Y:S05]  /*5c30*/  @!P0 EXIT ;  /* 0x000000000000894d */ /* 0x002fea0003800000 */
[----:B------:R-:W-:Y:S01]  /*5c40*/  BAR.SYNC.DEFER_BLOCKING 0x6, 0xa0 ;  /* 0x0182800000007b1d */ /* 0x000fe20000010000 */
[C---:B------:R-:W-:Y:S01]  /*5c50*/  IMAD.SHL.U32 R53, R67.reuse, 0x10, RZ ;  /* 0x0000001043357824 */ /* 0x040fe200078e00ff */
[----:B------:R-:W-:Y:S01]  /*5c60*/  CS2R R64, SRZ ;  /* 0x0000000000407805 */ /* 0x000fe2000001ff00 */
[C---:B------:R-:W-:Y:S02]  /*5c70*/  IMAD.SHL.U32 R3, R67.reuse, 0x2, RZ ;  /* 0x0000000243037824 */ /* 0x040fe400078e00ff */
[----:B------:R-:W-:Y:S01]  /*5c80*/  IMAD.U32 R23, R67, 0x10000, RZ ;  /* 0x0001000043177824 */ /* 0x000fe200078e00ff */
[----:B------:R-:W-:Y:S01]  /*5c90*/  UMOV UR44, 0x400 ;  /* 0x00000400002c7882 */ /* 0x000fe20000000000 */
[----:B------:R-:W-:Y:S01]  /*5ca0*/  LOP3.LUT R2, R53, 0x40, RZ, 0xc0, !PT ;  /* 0x0000004035027812 */ /* 0x000fe200078ec0ff */
[----:B------:R-:W-:Y:S01]  /*5cb0*/  ULEA UR44, UR55, UR44, 0x18 ;  /* 0x0000002c372c7291 */ /* 0x000fe2000f8ec0ff */
[----:B------:R-:W1:Y:S01]  /*5cc0*/  LDC.64 R48, c[0x0][0x888] ;  /* 0x00022200ff307b82 */ /* 0x000e620000000a00 */
[C---:B------:R-:W-:Y:S01]  /*5cd0*/  IMAD.SHL.U32 R7, R55.reuse, 0x200, RZ ;  /* 0x0000020037077824 */ /* 0x040fe200078e00ff */
[----:B------:R-:W-:Y:S01]  /*5ce0*/  LOP3.LUT R3, R2, 0x8, R3, 0xf8, !PT ;  /* 0x0000000802037812 */ /* 0x000fe200078ef803 */
[----:B------:R-:W-:Y:S01]  /*5cf0*/  IMAD.SHL.U32 R2, R55, 0x200000, RZ ;  /* 0x0020000037027824 */ /* 0x000fe200078e00ff */
[C---:B------:R-:W-:Y:S01]  /*5d00*/  LOP3.LUT R52, R53.reuse, 0x5b0, RZ, 0xc0, !PT ;  /* 0x000005b035347812 */ /* 0x040fe200078ec0ff */
[----:B------:R-:W-:Y:S01]  /*5d10*/  UIADD3 UR4, UPT, UPT, UR44, 0x200, URZ ;  /* 0x000002002c047890 */ /* 0x000fe2000fffe0ff */
[----:B------:R-:W-:Y:S01]  /*5d20*/  LOP3.LUT P0, RZ, R53, 0x40, RZ, 0xc0, !PT ;  /* 0x0000004035ff7812 */ /* 0x000fe2000780c0ff */
[----:B------:R-:W-:Y:S01]  /*5d30*/  IMAD.MOV.U32 R22, RZ, RZ, RZ ;  /* 0x000000ffff167224 */ /* 0x000fe200078e00ff */
[----:B------:R-:W2:Y:S01]  /*5d40*/  LDC.64 R50, c[0x0][0x890] ;  /* 0x00022400ff327b82 */ /* 0x000ea20000000a00 */
[----:B------:R-:W-:Y:S01]  /*5d50*/  LOP3.LUT R2, R2, 0x200000, RZ, 0xc0, !PT ;  /* 0x0020000002027812 */ /* 0x000fe200078ec0ff */
[----:B------:R-:W-:Y:S01]  /*5d60*/  IMAD.MOV.U32 R66, RZ, RZ, RZ ;  /* 0x000000ffff427224 */ /* 0x000fe200078e00ff */
[----:B------:R-:W-:Y:S01]  /*5d70*/  LOP3.LUT R52, R52, 0x200, R7, 0xf8, !PT ;  /* 0x0000020034347812 */ /* 0x000fe200078ef807 */
[----:B------:R-:W-:Y:S01]  /*5d80*/  IMAD.U32 R69, RZ, RZ, UR4 ;  /* 0x00000004ff457e24 */ /* 0x000fe2000f8e00ff */
[----:B------:R-:W-:Y:S01]  /*5d90*/  LOP3.LUT R23, R2, 0x400000, R23, 0xf8, !PT ;  /* 0x0040000002177812 */ /* 0x000fe200078ef817 */
[----:B------:R-:W3:Y:S01]  /*5da0*/  LDCU UR63, c[0x0][0x370] ;  /* 0x00006e00ff3f77ac */ /* 0x000ee20008000800 */
[----:B------:R-:W4:Y:S01]  /*5db0*/  LDS R0, [UR44+0x170] ;  /* 0x0001702cff007984 */ /* 0x000f220008000800 */
[----:B------:R-:W1:Y:S01]  /*5dc0*/  LDC.64 R46, c[0x0][0x8b0] ;  /* 0x00022c00ff2e7b82 */ /* 0x000e620000000a00 */
[----:B------:R-:W-:Y:S01]  /*5dd0*/  LOP3.LUT R52, R52, R3, RZ, 0xfc, !PT ;  /* 0x0000000334347212 */ /* 0x000fe200078efcff */
[----:B------:R-:W1:Y:S01]  /*5de0*/  LDCU UR43, c[0x0][0xb0c] ;  /* 0x00016180ff2b77ac */ /* 0x000e620008000800 */
[----:B------:R-:W-:Y:S01]  /*5df0*/  LOP3.LUT R67, R67, 0x60, RZ, 0xc0, !PT ;  /* 0x0000006043437812 */ /* 0x000fe200078ec0ff */
[----:B------:R-:W1:Y:S04]  /*5e00*/  LDCU UR39, c[0x0][0xb30] ;  /* 0x00016600ff2777ac */ /* 0x000e680008000800 */
[----:B------:R-:W1:Y:S01]  /*5e10*/  LDC.64 R44, c[0x0][0x8a8] ;  /* 0x00022a00ff2c7b82 */ /* 0x000e620000000a00 */
[----:B------:R-:W1:Y:S01]  /*5e20*/  LDCU.64 UR60, c[0x0][0x888] ;  /* 0x00011100ff3c77ac */ /* 0x000e620008000a00 */
[----:B------:R-:W1:Y:S01]  /*5e30*/  LDCU.64 UR40, c[0x0][0xb28] ;  /* 0x00016500ff2877ac */ /* 0x000e620008000a00 */
[----:B------:R-:W1:Y:S01]  /*5e40*/  LDCU.128 UR56, c[0x0][0xb10] ;  /* 0x00016200ff3877ac */ /* 0x000e620008000c00 */
[----:B------:R-:W1:Y:S01]  /*5e50*/  LDCU UR62, c[0x0][0x374] ;  /* 0x00006e80ff3e77ac */ /* 0x000e620008000800 */
[----:B------:R-:W-:Y:S01]  /*5e60*/  UMOV UR54, 0x1 ;  /* 0x0000000100367882 */ /* 0x000fe20000000000 */
[----:B------:R-:W-:Y:S01]  /*5e70*/  UMOV UR47, URZ ;  /* 0x000000ff002f7c82 */ /* 0x000fe20008000000 */
[----:B------:R-:W-:Y:S01]  /*5e80*/  UMOV UR53, URZ ;  /* 0x000000ff00357c82 */ /* 0x000fe20008000000 */
[----:B------:R-:W-:Y:S01]  /*5e90*/  UMOV UR52, URZ ;  /* 0x000000ff00347c82 */ /* 0x000fe20008000000 */
[----:B----4-:R-:W-:Y:S01]  /*5ea0*/  IMAD.IADD R23, R0, 0x1, R23 ;  /* 0x0000000100177824 */ /* 0x010fe200078e0217 */
[----:B--23--:R-:W-:-:S07]  /*5eb0*/  P2R R0, PR, RZ, 0x1 ;  /* 0x00000001ff007803 */ /* 0x00cfce0000000000 */
.L_x_136:
[C---:B------:R-:W-:Y:S02]  /*5ec0*/  LEA R0, R64.reuse, UR44, 0x3 ;  /* 0x0000002c40007c11 */ /* 0x040fe4000f8e18ff */
[----:B------:R-:W-:Y:S02]  /*5ed0*/  SHF.L.U32 R3, R65, 0x1f, RZ ;  /* 0x0000001f41037819 */ /* 0x000fe400000006ff */
[----:B------:R-:W-:Y:S02]  /*5ee0*/  LEA R5, R64, UR44, 0x4 ;  /* 0x0000002c40057c11 */ /* 0x000fe4000f8e20ff */
[----:B------:R-:W2:Y:S02]  /*5ef0*/  SYNCS.PHASECHK.TRANS64.TRYWAIT P0, [R0+URZ+0xc0], R3 ;  /* 0x0000c003000075a7 */ /* 0x000ea400080011ff */
[----:B-12---:R-:W-:Y:S05]  /*5f00*/  @!P0 BRA `(.L_x_106) ;  /* 0x0000002c00d48947 */ /* 0x006fea0003800000 */
.L_x_189:
[----:B------:R-:W-:Y:S01]  /*5f10*/  R2UR UR7, R68 ;  /* 0x00000000440772ca */ /* 0x000fe200000e0000 */
[----:B------:R-:W3:Y:S01]  /*5f20*/  LDS.128 R4, [R5+0x150] ;  /* 0x0001500005047984 */ /* 0x000ee20000000c00 */
[----:B--2---:R-:W-:Y:S01]  /*5f30*/  VIADD R0, R0, 0xd0 ;  /* 0x000000d000007836 */ /* 0x004fe20000000000 */
[----:B------:R-:W-:Y:S04]  /*5f40*/  UISETP.GE.AND UP0, UPT, UR42, 0x1, UPT ;  /* 0x000000012a00788c */ /* 0x000fe8000bf06270 */
[----:B------:R-:W-:Y:S01]  /*5f50*/  PRMT R0, RZ, 0x654, R0 ;  /* 0x00000654ff007816 */ /* 0x000fe20000000000 */
[----:B------:R-:W-:Y:S01]  /*5f60*/  @!PT LDS RZ, [RZ] ;  /* 0x00000000fffff984 */ /* 0x000fe20000000800 */
[----:B------:R-:W-:Y:S01]  /*5f70*/  @!PT LDS RZ, [RZ] ;  /* 0x00000000fffff984 */ /* 0x000fe20000000800 */
[----:B------:R-:W-:Y:S01]  /*5f80*/  @!PT LDS RZ, [RZ] ;  /* 0x00000000fffff984 */ /* 0x000fe20000000800 */
[----:B------:R-:W-:Y:S01]  /*5f90*/  @!PT LDS RZ, [RZ] ;  /* 0x00000000fffff984 */ /* 0x000fe20000000800 */
[----:B------:R2:W-:Y:S06]  /*5fa0*/  MEMBAR.ALL.CTA ;  /* 0x0000000000007992 */ /* 0x0005ec0000008000 */
[----:B--2---:R-:W2:Y:S02]  /*5fb0*/  FENCE.VIEW.ASYNC.S ;  /* 0x00000000000073c6 */ /* 0x004ea40000000000 */
[----:B--2---:R2:W-:Y:S01]  /*5fc0*/  SYNCS.ARRIVE.TRANS64.RED.A1T0 RZ, [R0+URZ], RZ ;  /* 0x000000ff00ff79a7 */ /* 0x0045e200081004ff */
[----:B---3--:R-:W-:Y:S11]  /*5fd0*/  LOP3.LUT P0, RZ, R6, 0x1, RZ, 0xc0, !PT ;  /* 0x0000000106ff7812 */ /* 0x008ff6000780c0ff */
[----:B------:R-:W-:Y:S02]  /*5fe0*/  @!UPT UIADD3 URZ, UPT, UPT, URZ, URZ, URZ ;  /* 0x000000fffffff290 */ /* 0x000fe4000fffe0ff */
[----:B------:R-:W-:Y:S01]  /*5ff0*/  VOTEU.ANY UP1, P0 ;  /* 0x0000000000ff7886 */ /* 0x000fe20000020100 */
[----:B------:R-:W-:Y:S01]  /*6000*/  PLOP3.LUT P0, PT, PT, PT, UP1, 0x80, 0x8 ;  /* 0x000000000008781c */ /* 0x000fe20003f0f018 */
[----:B------:R-:W-:Y:S06]  /*6010*/  UP2UR UR4, UPR, URZ, 0x2 ;  /* 0x00000002ff047883 */ /* 0x000fec0008000000 */
[----:B------:R-:W-:Y:S06]  /*6020*/  IMAD.U32 R70, RZ, RZ, UR4 ;  /* 0x00000004ff467e24 */ /* 0x000fec000f8e00ff */
[----:B------:R-:W-:Y:S02]  /*6030*/  @P0 SHF.R.U32.HI R2, RZ, 0x10, R5 ;  /* 0x00000010ff020819 */ /* 0x000fe40000011605 */
[----:B------:R-:W-:Y:S02]  /*6040*/  @P0 MOV R3, R4 ;  /* 0x0000000400030202 */ /* 0x000fe40000000f00 */
[----:B------:R-:W-:Y:S02]  /*6050*/  @P0 R2UR UR4, R2 ;  /* 0x00000000020402ca */ /* 0x000fe400000e0000 */
[----:B------:R-:W-:Y:S02]  /*6060*/  @P0 LOP3.LUT R4, R5, 0xffff, RZ, 0xc0, !PT ;  /* 0x0000ffff05040812 */ /* 0x000fe400078ec0ff */
[----:B------:R-:W-:Y:S02]  /*6070*/  @P0 R2UR UR6, R3 ;  /* 0x00000000030602ca */ /* 0x000fe400000e0000 */
[----:B------:R-:W-:Y:S07]  /*6080*/  @P0 R2UR UR5, R4 ;  /* 0x00000000040502ca */ /* 0x000fee00000e0000 */
[----:B------:R-:W-:Y:S02]  /*6090*/  @UP1 UMOV UR7, UR4 ;  /* 0x0000000400071c82 */ /* 0x000fe40008000000 */
[----:B------:R-:W-:Y:S02]  /*60a0*/  IMAD.U32 R68, RZ, RZ, UR7 ;  /* 0x00000007ff447e24 */ /* 0x000fe4000f8e00ff */
[----:B------:R-:W-:Y:S02]  /*60b0*/  @UP1 UMOV UR38, UR6 ;  /* 0x0000000600261c82 */ /* 0x000fe40008000000 */
[----:B------:R-:W-:Y:S01]  /*60c0*/  @UP1 UMOV UR37, UR5 ;  /* 0x0000000500251c82 */ /* 0x000fe20008000000 */
[----:B--2---:R-:W-:Y:S05]  /*60d0*/  BRA.U !UP0, `(.L_x_107) ;  /* 0x0000000108cc7547 */ /* 0x004fea000b800000 */
[----:B------:R-:W2:Y:S01]  /*60e0*/  LDCU UR12, c[0x0][0xb20] ;  /* 0x00016400ff0c77ac */ /* 0x000ea20008000800 */
[----:B-1----:R-:W-:Y:S02]  /*60f0*/  UIMAD.WIDE.U32 UR4, UR62, UR59, URZ ;  /* 0x0000003b3e0472a5 */ /* 0x002fe4000f8e00ff */
[----:B------:R-:W-:Y:S02]  /*6100*/  UIMAD.WIDE.U32 UR6, UR63, UR56, URZ ;  /* 0x000000383f0672a5 */ /* 0x000fe4000f8e00ff */
[----:B------:R-:W-:Y:S02]  /*6110*/  UISETP.NE.AND UP0, UPT, UR58, 0x1, UPT ;  /* 0x000000013a00788c */ /* 0x000fe4000bf05270 */
[----:B------:R-:W-:Y:S02]  /*6120*/  UIMAD.WIDE.U32 UR8, UR37, UR59, URZ ;  /* 0x0000003b250872a5 */ /* 0x000fe4000f8e00ff */
[----:B------:R-:W-:Y:S02]  /*6130*/  UIMAD.WIDE.U32 UR10, UR38, UR56, URZ ;  /* 0x00000038260a72a5 */ /* 0x000fe4000f8e00ff */
[----:B------:R-:W-:Y:S02]  /*6140*/  UISETP.NE.AND UP1, UPT, UR43, 0x1, UPT ;  /* 0x000000012b00788c */ /* 0x000fe4000bf25270 */
[----:B------:R-:W-:Y:S01]  /*6150*/  UISETP.NE.AND UP2, UPT, UR42, 0x1, UPT ;  /* 0x000000012a00788c */ /* 0x000fe2000bf45270 */
[----:B------:R-:W-:Y:S02]  /*6160*/  UMOV UR4, UR5 ;  /* 0x0000000500047c82 */ /* 0x000fe40008000000 */
[----:B--2---:R-:W-:Y:S03]  /*6170*/  USHF.R.U32.HI UR5, URZ, UR12, UR4 ;  /* 0x0000000cff057299 */ /* 0x004fe60008011604 */
[----:B------:R-:W-:Y:S02]  /*6180*/  UMOV UR4, UR7 ;  /* 0x0000000700047c82 */ /* 0x000fe40008000000 */
[----:B------:R-:W-:Y:S02]  /*6190*/  USHF.R.U32.HI UR7, URZ, UR57, UR4 ;  /* 0x00000039ff077299 */ /* 0x000fe40008011604 */
[----:B------:R-:W-:Y:S02]  /*61a0*/  USEL UR4, UR62, UR5, !UP0 ;  /* 0x000000053e047287 */ /* 0x000fe4000c000000 */
[----:B------:R-:W-:Y:S01]  /*61b0*/  USEL UR7, UR63, UR7, !UP1 ;  /* 0x000000073f077287 */ /* 0x000fe2000c800000 */
[----:B------:R-:W-:Y:S01]  /*61c0*/  UMOV UR5, UR9 ;  /* 0x0000000900057c82 */ /* 0x000fe20008000000 */
[----:B------:R-:W-:Y:S02]  /*61d0*/  UIMAD.WIDE.U32 UR8, UR4, UR40, URZ ;  /* 0x00000028040872a5 */ /* 0x000fe4000f8e00ff */
[----:B------:R-:W-:Y:S03]  /*61e0*/  USHF.R.U32.HI UR6, URZ, UR12, UR5 ;  /* 0x0000000cff067299 */ /* 0x000fe60008011605 */
[----:B------:R-:W-:Y:S01]  /*61f0*/  UMOV UR5, UR11 ;  /* 0x0000000b00057c82 */ /* 0x000fe20008000000 */
[----:B------:R-:W-:Y:S02]  /*6200*/  UIMAD.WIDE.U32 UR10, UR7, UR40, URZ ;  /* 0x00000028070a72a5 */ /* 0x000fe4000f8e00ff */
[----:B------:R-:W-:Y:S02]  /*6210*/  USHF.R.U32.HI UR12, URZ, UR57, UR5 ;  /* 0x00000039ff0c7299 */ /* 0x000fe40008011605 */
[----:B------:R-:W-:Y:S01]  /*6220*/  USEL UR6, UR37, UR6, !UP0 ;  /* 0x0000000625067287 */ /* 0x000fe2000c000000 */
[----:B------:R-:W-:Y:S02]  /*6230*/  UMOV UR5, UR9 ;  /* 0x0000000900057c82 */ /* 0x000fe40008000000 */
[----:B------:R-:W-:Y:S01]  /*6240*/  UMOV UR10, UR11 ;  /* 0x0000000b000a7c82 */ /* 0x000fe20008000000 */
[----:B------:R-:W-:Y:S02]  /*6250*/  @UP2 USHF.R.U32.HI UR4, URZ, UR41, UR5 ;  /* 0x00000029ff042299 */ /* 0x000fe40008011605 */
[----:B------:R-:W-:Y:S02]  /*6260*/  @UP2 USHF.R.U32.HI UR7, URZ, UR41, UR10 ;  /* 0x00000029ff072299 */ /* 0x000fe4000801160a */
[----:B------:R-:W-:Y:S02]  /*6270*/  UIMAD UR4, UR42, UR4, URZ ;  /* 0x000000042a0472a4 */ /* 0x000fe4000f8e02ff */
[----:B------:R-:W-:Y:S02]  /*6280*/  UIMAD.WIDE.U32 UR10, UR6, UR40, URZ ;  /* 0x00000028060a72a5 */ /* 0x000fe4000f8e00ff */
[----:B------:R-:W-:Y:S02]  /*6290*/  USEL UR5, UR38, UR12, !UP1 ;  /* 0x0000000c26057287 */ /* 0x000fe4000c800000 */
[----:B------:R-:W-:Y:S02]  /*62a0*/  UIMAD UR8, UR42, UR7, URZ ;  /* 0x000000072a0872a4 */ /* 0x000fe4000f8e02ff */
[----:B------:R-:W-:Y:S03]  /*62b0*/  UISETP.GE.AND UP0, UPT, UR6, UR4, UPT ;  /* 0x000000040600728c */ /* 0x000fe6000bf06270 */
[----:B------:R-:W-:Y:S01]  /*62c0*/  UMOV UR4, UR11 ;  /* 0x0000000b00047c82 */ /* 0x000fe20008000000 */
[----:B------:R-:W-:Y:S02]  /*62d0*/  UISETP.GE.OR UP0, UPT, UR5, UR8, UP0 ;  /* 0x000000080500728c */ /* 0x000fe40008706670 */
[----:B------:R-:W-:Y:S02]  /*62e0*/  USHF.R.U32.HI UR4, URZ, UR41, UR4 ;  /* 0x00000029ff047299 */ /* 0x000fe40008011604 */
[----:B------:R-:W-:Y:S02]  /*62f0*/  UIMAD.WIDE.U32 UR8, UR5, UR40, URZ ;  /* 0x00000028050872a5 */ /* 0x000fe4000f8e00ff */
[----:B------:R-:W-:Y:S02]  /*6300*/  USEL UR11, UR6, UR4, !UP2 ;  /* 0x00000004060b7287 */ /* 0x000fe4000d000000 */
[----:B------:R-:W-:Y:S02]  /*6310*/  UIADD3 UR8, UPT, UPT, -UR5, URZ, URZ ;  /* 0x000000ff05087290 */ /* 0x000fe4000fffe1ff */
[----:B------:R-:W-:Y:S01]  /*6320*/  UIADD3 UR10, UPT, UPT, -UR11, URZ, URZ ;  /* 0x000000ff0b0a7290 */ /* 0x000fe2000fffe1ff */
[----:B------:R-:W-:Y:S01]  /*6330*/  @!UP0 UMOV UR4, UR9 ;  /* 0x0000000900048c82 */ /* 0x000fe20008000000 */
[----:B------:R-:W-:Y:S02]  /*6340*/  UIADD3 UR9, UPT, UPT, -UR6, URZ, URZ ;  /* 0x000000ff06097290 */ /* 0x000fe4000fffe1ff */
[----:B------:R-:W-:Y:S02]  /*6350*/  @!UP0 USHF.R.U32.HI UR4, URZ, UR41, UR4 ;  /* 0x00000029ff048299 */ /* 0x000fe40008011604 */
[----:B------:R-:W-:Y:S02]  /*6360*/  UIMAD UR10, UR42, UR10, UR6 ;  /* 0x0000000a2a0a72a4 */ /* 0x000fe4000f8e0206 */
[----:B------:R-:W-:Y:S04]  /*6370*/  @!UP0 USEL UR4, UR5, UR4, !UP2 ;  /* 0x0000000405048287 */ /* 0x000fe8000d000000 */
[----:B------:R-:W-:Y:S02]  /*6380*/  @!UP0 UIMAD UR10, UR7, UR10, UR4 ;  /* 0x0000000a070a82a4 */ /* 0x000fe4000f8e0204 */
[----:B------:R-:W-:Y:S02]  /*6390*/  @!UP0 UIADD3 UR11, UPT, UPT, UR11, -UR4, URZ ;  /* 0x800000040b0b8290 */ /* 0x000fe4000fffe0ff */
[----:B------:R-:W-:Y:S02]  /*63a0*/  UIMAD UR7, UR43, UR8, UR38 ;  /* 0x000000082b0772a4 */ /* 0x000fe4000f8e0226 */
[----:B------:R-:W-:Y:S02]  /*63b0*/  @!UP0 UIMAD UR6, UR11, UR42, UR5 ;  /* 0x0000002a0b0682a4 */ /* 0x000fe4000f8e0205 */
[----:B------:R-:W-:Y:S01]  /*63c0*/  UIMAD UR4, UR58, UR9, UR37 ;  /* 0x000000093a0472a4 */ /* 0x000fe2000f8e0225 */
[----:B------:R-:W-:Y:S02]  /*63d0*/  @!UP0 UMOV UR5, UR10 ;  /* 0x0000000a00058c82 */ /* 0x000fe40008000000 */
[----:B------:R-:W-:Y:S02]  /*63e0*/  UIMAD UR38, UR5, UR43, UR7 ;  /* 0x0000002b052672a4 */ /* 0x000fe4000f8e0207 */
[----:B------:R-:W-:Y:S11]  /*63f0*/  UIMAD UR37, UR6, UR58, UR4 ;  /* 0x0000003a062572a4 */ /* 0x000ff6000f8e0204 */
[----:B------:R-:W-:Y:S01]  /*6400*/  @!UPT UIADD3 URZ, UPT, UPT, URZ, URZ, URZ ;  /* 0x000000fffffff290 */ /* 0x000fe2000fffe0ff */
.L_x_107:
[----:B-1----:R-:W-:Y:S01]  /*6410*/  UISETP.NE.AND UP0, UPT, UR39, 0x1, UPT ;  /* 0x000000012700788c */ /* 0x002fe2000bf05270 */
[----:B------:R-:W-:Y:S01]  /*6420*/  R2UR UR11, R69 ;  /* 0x00000000450b72ca */ /* 0x000fe200000e0000 */
[----:B------:R-:W-:Y:S01]  /*6430*/  USHF.L.U32 UR50, UR20, 0x6, URZ ;  /* 0x0000000614327899 */ /* 0x000fe200080006ff */
[----:B------:R-:W-:Y:S01]  /*6440*/  IADD3 R64, PT, PT, R64, 0x1, RZ ;  /* 0x0000000140407810 */ /* 0x000fe20007ffe0ff */
[----:B------:R-:W-:Y:S07]  /*6450*/  USHF.L.U32 UR49, UR26, 0x6, URZ ;  /* 0x000000061a317899 */ /* 0x000fee00080006ff */
[----:B------:R-:W1:Y:S01]  /*6460*/  @!UP0 LDCU.128 UR12, c[0x0][0xb10] ;  /* 0x00016200ff0c87ac */ /* 0x000e620008000c00 */
[----:B------:R-:W2:Y:S01]  /*6470*/  @!UP0 LDCU UR5, c[0x0][0xb0c] ;  /* 0x00016180ff0587ac */ /* 0x000ea20008000800 */
[----:B------:R-:W3:Y:S01]  /*6480*/  @!UP0 LDCU UR10, c[0x0][0xb20] ;  /* 0x00016400ff0a87ac */ /* 0x000ee20008000800 */
[----:B-1----:R-:W-:Y:S02]  /*6490*/  UIMAD.WIDE.U32 UR8, UR38, UR12, URZ ;  /* 0x0000000c260872a5 */ /* 0x002fe4000f8e00ff */
[----:B------:R-:W-:Y:S02]  /*64a0*/  UIMAD.WIDE.U32 UR6, UR37, UR15, URZ ;  /* 0x0000000f250672a5 */ /* 0x000fe4000f8e00ff */
[----:B------:R-:W-:Y:S03]  /*64b0*/  @!UP0 UISETP.NE.AND UP1, UPT, UR14, 0x1, UPT ;  /* 0x000000010e00888c */ /* 0x000fe6000bf25270 */
[----:B------:R-:W-:Y:S01]  /*64c0*/  @!UP0 UMOV UR4, UR9 ;  /* 0x0000000900048c82 */ /* 0x000fe20008000000 */
[----:B--2---:R-:W-:Y:S02]  /*64d0*/  @!UP0 UISETP.NE.AND UP2, UPT, UR5, 0x1, UPT ;  /* 0x000000010500888c */ /* 0x004fe4000bf45270 */
[----:B------:R-:W-:Y:S01]  /*64e0*/  @!UP0 USHF.R.U32.HI UR4, URZ, UR13, UR4 ;  /* 0x0000000dff048299 */ /* 0x000fe20008011604 */
[----:B------:R-:W-:Y:S02]  /*64f0*/  @!UP0 UMOV UR6, UR7 ;  /* 0x0000000700068c82 */ /* 0x000fe40008000000 */
[----:B---3--:R-:W-:Y:S02]  /*6500*/  @!UP0 USHF.R.U32.HI UR6, URZ, UR10, UR6 ;  /* 0x0000000aff068299 */ /* 0x008fe40008011606 */
[----:B------:R-:W-:Y:S02]  /*6510*/  @!UP0 USEL UR7, UR38, UR4, !UP2 ;  /* 0x0000000426078287 */ /* 0x000fe4000d000000 */
[----:B------:R-:W-:Y:S04]  /*6520*/  @!UP0 USEL UR6, UR37, UR6, !UP1 ;  /* 0x0000000625068287 */ /* 0x000fe8000c800000 */
[----:B------:R-:W-:Y:S02]  /*6530*/  @!UP0 UIADD3 UR4, UPT, UPT, -UR7, UR6, URZ ;  /* 0x0000000607048290 */ /* 0x000fe4000fffe1ff */
[----:B------:R-:W-:Y:S02]  /*6540*/  @!UP0 UIADD3 UR6, UPT, UPT, UR7, -UR6, URZ ;  /* 0x8000000607068290 */ /* 0x000fe4000fffe0ff */
[----:B------:R-:W-:Y:S02]  /*6550*/  @!UP0 UIMAD UR38, UR4, UR5, UR38 ;  /* 0x00000005042682a4 */ /* 0x000fe4000f8e0226 */
[----:B------:R-:W-:Y:S02]  /*6560*/  @!UP0 UIMAD UR37, UR6, UR14, UR37 ;  /* 0x0000000e062582a4 */ /* 0x000fe4000f8e0225 */
[----:B------:R-:W-:Y:S09]  /*6570*/  ULOP3.LUT UP0, URZ, UR11, 0x90, URZ, 0xc0, !UPT ;  /* 0x000000900bff7892 */ /* 0x000ff2000f80c0ff */
[----:B------:R-:W-:Y:S05]  /*6580*/  BRA.U !UP0, `(.L_x_108) ;  /* 0x00000001087c7547 */ /* 0x000fea000b800000 */
[----:B------:R-:W1:Y:S01]  /*6590*/  LDCU.64 UR8, c[0x4][0x80] ;  /* 0x01001000ff0877ac */ /* 0x000e620008000a00 */
[----:B------:R-:W-:Y:S01]  /*65a0*/  MOV R2, 0x0 ;  /* 0x0000000000027802 */ /* 0x000fe20000000f00 */
[----:B------:R-:W-:Y:S02]  /*65b0*/  HFMA2 R12, -RZ, RZ, 0, 5.9604644775390625e-08 ;  /* 0x00000001ff0c7431 */ /* 0x000fe400000001ff */
[----:B------:R-:W-:Y:S01]  /*65c0*/  IMAD.MOV.U32 R8, RZ, RZ, 0x70 ;  /* 0x00000070ff087424 */ /* 0x000fe200078e00ff */
[----:B------:R2:W3:Y:S01]  /*65d0*/  LDC.64 R14, c[0x4][R2] ;  /* 0x01000000020e7b82 */ /* 0x0004e20000000a00 */
[----:B------:R-:W4:Y:S01]  /*65e0*/  LDCU.64 UR6, c[0x4][0x88] ;  /* 0x01001100ff0677ac */ /* 0x000f220008000a00 */
[----:B------:R-:W-:Y:S01]  /*65f0*/  IMAD.MOV.U32 R13, RZ, RZ, RZ ;  /* 0x000000ffff0d7224 */ /* 0x000fe200078e00ff */
[----:B------:R-:W2:Y:S01]  /*6600*/  LDCU.64 UR4, c[0x4][0x8] ;  /* 0x01000100ff0477ac */ /* 0x000ea20008000a00 */
[----:B-1----:R-:W-:Y:S01]  /*6610*/  MOV R5, UR9 ;  /* 0x0000000900057c02 */ /* 0x002fe20008000f00 */
[----:B------:R-:W-:Y:S01]  /*6620*/  IMAD.U32 R4, RZ, RZ, UR8 ;  /* 0x00000008ff047e24 */ /* 0x000fe2000f8e00ff */
[----:B----4-:R-:W-:Y:S01]  /*6630*/  MOV R7, UR7 ;  /* 0x0000000700077c02 */ /* 0x010fe20008000f00 */
[----:B------:R-:W-:Y:S01]  /*6640*/  IMAD.U32 R6, RZ, RZ, UR6 ;  /* 0x00000006ff067e24 */ /* 0x000fe2000f8e00ff */
[----:B--2---:R-:W-:Y:S01]  /*6650*/  MOV R11, UR5 ;  /* 0x00000005000b7c02 */ /* 0x004fe20008000f00 */
[----:B------:R-:W-:Y:S02]  /*6660*/  IMAD.U32 R10, RZ, RZ, UR4 ;  /* 0x00000004ff0a7e24 */ /* 0x000fe4000f8e00ff */
[----:B------:R-:W-:Y:S07]  /*6670*/  LEPC R20, `(.L_x_109) ;  /* 0x000000001014794e */ /* 0x000fee0000000000 */
[----:B---3-5:R-:W-:Y:S05]  /*6680*/  CALL.ABS.NOINC R14 ;  /* 0x000000000e007343 */ /* 0x028fea0003c00000 */
.L_x_109:
[----:B------:R-:W1:Y:S01]  /*6690*/  LDCU.64 UR8, c[0x4][0x80] ;  /* 0x01001000ff0877ac */ /* 0x000e620008000a00 */
[----:B------:R-:W2:Y:S01]  /*66a0*/  LDC.64 R2, c[0x4][R2] ;  /* 0x0100000002027b82 */ /* 0x000ea20000000a00 */
[----:B------:R-:W-:Y:S02]  /*66b0*/  HFMA2 R12, -RZ, RZ, 0, 5.9604644775390625e-08 ;  /* 0x00000001ff0c7431 */ /* 0x000fe400000001ff */
[----:B------:R-:W-:Y:S02]  /*66c0*/  IMAD.MOV.U32 R8, RZ, RZ, 0x70 ;  /* 0x00000070ff087424 */ /* 0x000fe400078e00ff */
[----:B------:R-:W-:Y:S01]  /*66d0*/  IMAD.MOV.U32 R13, RZ, RZ, RZ ;  /* 0x000000ffff0d7224 */ /* 0x000fe200078e00ff */
[----:B------:R-:W3:Y:S01]  /*66e0*/  LDCU.64 UR6, c[0x4][0x88] ;  /* 0x01001100ff0677ac */ /* 0x000ee20008000a00 */
[----:B------:R-:W4:Y:S01]  /*66f0*/  LDCU.64 UR4, c[0x4][0x8] ;  /* 0x01000100ff0477ac */ /* 0x000f220008000a00 */
[----:B-1----:R-:W-:Y:S02]  /*6700*/  MOV R4, UR8 ;  /* 0x0000000800047c02 */ /* 0x002fe40008000f00 */
[----:B------:R-:W-:Y:S02]  /*6710*/  MOV R5, UR9 ;  /* 0x0000000900057c02 */ /* 0x000fe40008000f00 */
[----:B---3--:R-:W-:Y:S01]  /*6720*/  MOV R7, UR7 ;  /* 0x0000000700077c02 */ /* 0x008fe20008000f00 */
[----:B------:R-:W-:Y:S01]  /*6730*/  IMAD.U32 R6, RZ, RZ, UR6 ;  /* 0x00000006ff067e24 */ /* 0x000fe2000f8e00ff */
[----:B----4-:R-:W-:Y:S01]  /*6740*/  MOV R11, UR5 ;  /* 0x00000005000b7c02 */ /* 0x010fe20008000f00 */
[----:B------:R-:W-:Y:S02]  /*6750*/  IMAD.U32 R10, RZ, RZ, UR4 ;  /* 0x00000004ff0a7e24 */ /* 0x000fe4000f8e00ff */
[----:B------:R-:W-:Y:S07]  /*6760*/  LEPC R20, `(.L_x_108) ;  /* 0x000000001014794e */ /* 0x000fee0000000000 */
[----:B--2---:R-:W-:Y:S05]  /*6770*/  CALL.ABS.NOINC R2 ;  /* 0x0000000002007343 */ /* 0x004fea0003c00000 */
.L_x_108:
[----:B------:R-:W-:Y:S02]  /*6780*/  ISETP.NE.U32.AND P0, PT, RZ, UR60, PT ;  /* 0x0000003cff007c0c */ /* 0x000fe4000bf05070 */
[C---:B------:R-:W-:Y:S02]  /*6790*/  ISETP.NE.U32.AND P1, PT, R50.reuse, RZ, PT ;  /* 0x000000ff3200720c */ /* 0x040fe40003f25070 */
[----:B------:R-:W-:Y:S02]  /*67a0*/  ISETP.NE.U32.AND P4, PT, R50, RZ, PT ;  /* 0x000000ff3200720c */ /* 0x000fe40003f85070 */
[----:B------:R-:W-:Y:S02]  /*67b0*/  ISETP.NE.AND.EX P0, PT, RZ, UR61, PT, P0 ;  /* 0x0000003dff007c0c */ /* 0x000fe4000bf05300 */
[C---:B------:R-:W-:Y:S02]  /*67c0*/  ISETP.NE.AND.EX P1, PT, R51.reuse, RZ, PT, P1 ;  /* 0x000000ff3300720c */ /* 0x040fe40003f25310 */
[----:B------:R-:W-:Y:S02]  /*67d0*/  ISETP.NE.AND.EX P4, PT, R51, RZ, P0, P4 ;  /* 0x000000ff3300720c */ /* 0x000fe40000785340 */
[----:B------:R-:W-:Y:S02]  /*67e0*/  ISETP.NE.U32.AND P5, PT, R46, RZ, PT ;  /* 0x000000ff2e00720c */ /* 0x000fe40003fa5070 */
[----:B------:R-:W-:Y:S02]  /*67f0*/  ISETP.NE.U32.AND P3, PT, RZ, UR60, PT ;  /* 0x0000003cff007c0c */ /* 0x000fe4000bf65070 */
[----:B------:R-:W-:Y:S02]  /*6800*/  PLOP3.LUT P2, PT, PT, PT, PT, 0x8, 0x80 ;  /* 0x000000000080781c */ /* 0x000fe40003f4e170 */
[----:B------:R-:W-:Y:S02]  /*6810*/  ISETP.NE.AND.EX P5, PT, R47, RZ, PT, P5 ;  /* 0x000000ff2f00720c */ /* 0x000fe40003fa5350 */
[----:B------:R-:W-:Y:S03]  /*6820*/  ISETP.NE.AND.EX P3, PT, RZ, UR61, PT, P3 ;  /* 0x0000003dff007c0c */ /* 0x000fe6000bf65330 */
[----:B------:R-:W-:Y:S01]  /*6830*/  @!P4 PLOP3.LUT P2, PT, P1, PT, PT, 0x80, 0x8 ;  /* 0x000000000008c81c */ /* 0x000fe20000f4f070 */
[----:B------:R-:W-:Y:S01]  /*6840*/  @!UPT UIADD3 URZ, UPT, UPT, URZ, URZ, URZ ;  /* 0x000000fffffff290 */ /* 0x000fe2000fffe0ff */
[----:B------:R-:W-:Y:S11]  /*6850*/  @!P1 BRA `(.L_x_110) ;  /* 0x0000000000309947 */ /* 0x000ff60003800000 */
[----:B------:R-:W-:Y:S01]  /*6860*/  ISETP.NE.U32.AND P0, PT, R48, RZ, PT ;  /* 0x000000ff3000720c */ /* 0x000fe20003f05070 */
[----:B------:R-:W1:Y:S01]  /*6870*/  LDCU.64 UR4, c[0x0][0x358] ;  /* 0x00006b00ff0477ac */ /* 0x000e620008000a00 */
[----:B------:R-:W-:Y:S02]  /*6880*/  IMAD.MOV.U32 R54, RZ, RZ, 0x1 ;  /* 0x00000001ff367424 */ /* 0x000fe400078e00ff */
[----:B------:R-:W-:Y:S11]  /*6890*/  ISETP.NE.AND.EX P0, PT, R49, RZ, PT, P0 ;  /* 0x000000ff3100720c */ /* 0x000ff60003f05300 */
[----:B------:R-:W-:Y:S02]  /*68a0*/  @!UPT UIADD3 URZ, UPT, UPT, URZ, URZ, URZ ;  /* 0x000000fffffff290 */ /* 0x000fe4000fffe0ff */
[----:B------:R-:W2:Y:S01]  /*68b0*/  @P0 LDC.64 R2, c[0x0][0x888] ;  /* 0x00022200ff020b82 */ /* 0x000ea20000000a00 */
[----:B------:R-:W-:Y:S04]  /*68c0*/  @P0 IMAD R0, R50, UR36, RZ ;  /* 0x0000002432000c24 */ /* 0x000fe8000f8e02ff */
[----:B--2---:R-:W-:Y:S04]  /*68d0*/  @P0 IMAD.WIDE R2, R0, 0x4, R2 ;  /* 0x0000000400020825 */ /* 0x004fe800078e0202 */
[----:B------:R-:W-:Y:S01]  /*68e0*/  HFMA2 R0, -RZ, RZ, 0, 5.9604644775390625e-08 ;  /* 0x00000001ff007431 */ /* 0x000fe200000001ff */
[----:B-1---5:R1:W5:Y:S04]  /*68f0*/  @P0 LDG.E R27, desc[UR4][R2.64] ;  /* 0x00000004021b0981 */ /* 0x022368000c1e1900 */
[----:B------:R-:W-:Y:S01]  /*6900*/  @!P0 PRMT R54, R0, 0x7610, R54 ;  /* 0x0000761000368816 */ /* 0x000fe20000000036 */
[----:B-1----:R-:W2:Y:S06]  /*6910*/  @!P0 LDC R27, c[0x0][0x880] ;  /* 0x00022000ff1b8b82 */ /* 0x002eac0000000800 */
.L_x_110:
[----:B------:R-:W-:Y:S05]  /*6920*/  @!P5 BRA `(.L_x_111) ;  /* 0x000000000024d947 */ /* 0x000fea0003800000 */
[----:B------:R-:W-:Y:S01]  /*6930*/  ISETP.NE.U32.AND P0, PT, R44, RZ, PT ;  /* 0x000000ff2c00720c */ /* 0x000fe20003f05070 */
[----:B------:R-:W1:Y:S03]  /*6940*/  LDCU.64 UR4, c[0x0][0x358] ;  /* 0x00006b00ff0477ac */ /* 0x000e660008000a00 */
[----:B------:R-:W-:Y:S11]  /*6950*/  ISETP.NE.AND.EX P0, PT, R45, RZ, PT, P0 ;  /* 0x000000ff2d00720c */ /* 0x000ff60003f05300 */
[----:B------:R-:W-:Y:S02]  /*6960*/  @!UPT UIADD3 URZ, UPT, UPT, URZ, URZ, URZ ;  /* 0x000000fffffff290 */ /* 0x000fe4000fffe0ff */
[----:B------:R-:W3:Y:S01]  /*6970*/  @P0 LDC.64 R2, c[0x0][0x8a8] ;  /* 0x00022a00ff020b82 */ /* 0x000ee20000000a00 */
[----:B------:R-:W-:Y:S04]  /*6980*/  @P0 IMAD R0, R46, UR36, RZ ;  /* 0x000000242e000c24 */ /* 0x000fe8000f8e02ff */
[----:B---3--:R-:W-:Y:S05]  /*6990*/  @P0 IMAD.WIDE R2, R0, 0x4, R2 ;  /* 0x0000000400020825 */ /* 0x008fea00078e0202 */
[----:B-1---5:R1:W5:Y:S02]  /*69a0*/  @P0 LDG.E R24, desc[UR4][R2.64] ;  /* 0x0000000402180981 */ /* 0x022364000c1e1900 */
[----:B-1----:R-:W3:Y:S02]  /*69b0*/  @!P0 LDC R24, c[0x0][0x8a0] ;  /* 0x00022800ff188b82 */ /* 0x002ee40000000800 */
.L_x_111:
[----:B--2--5:R-:W-:Y:S01]  /*69c0*/  FSETP.NEU.AND P0, PT, R27, RZ, PT ;  /* 0x000000ff1b00720b */ /* 0x024fe20003f0d000 */
[----:B------:R-:W-:Y:S01]  /*69d0*/  ULOP3.LUT UR4, UR54, 0x1, URZ, 0x3c, !UPT ;  /* 0x0000000136047892 */ /* 0x000fe2000f8e3cff */
[----:B------:R-:W-:Y:S01]  /*69e0*/  SEL R5, RZ, 0xffffffff, P3 ;  /* 0xffffffffff057807 */ /* 0x000fe20001800000 */
[----:B------:R-:W-:Y:S01]  /*69f0*/  IMAD.U32 R28, RZ, RZ, UR47 ;  /* 0x0000002fff1c7e24 */ /* 0x000fe2000f8e00ff */
[----:B------:R-:W-:Y:S01]  /*6a00*/  @!P4 LOP3.LUT P3, RZ, R54, 0xff, RZ, 0xc0, !PT ;  /* 0x000000ff36ffc812 */ /* 0x000fe2000786c0ff */
[----:B------:R-:W-:Y:S01]  /*6a10*/  IMAD.SHL.U32 R73, R52, 0x2, RZ ;  /* 0x0000000234497824 */ /* 0x000fe200078e00ff */
[----:B------:R-:W-:Y:S01]  /*6a20*/  @!P4 SEL R2, RZ, 0xffffffff, P0 ;  /* 0xffffffffff02c807 */ /* 0x000fe20000000000 */
[----:B------:R-:W-:Y:S01]  /*6a30*/  IMAD.U32 R74, RZ, RZ, UR4 ;  /* 0x00000004ff4a7e24 */ /* 0x000fe2000f8e00ff */
[----:B------:R-:W-:Y:S01]  /*6a40*/  LEA R62, R22, UR44, 0x3 ;  /* 0x0000002c163e7c11 */ /* 0x000fe2000f8e18ff */
[----:B------:R-:W-:Y:S01]  /*6a50*/  IMAD.SHL.U32 R28, R28, 0x1000, RZ ;  /* 0x000010001c1c7824 */ /* 0x000fe200078e00ff */
[C---:B------:R-:W-:Y:S01]  /*6a60*/  @P2 SEL R2, R5.reuse, R2, !P3 ;  /* 0x0000000205022207 */ /* 0x040fe20005800000 */
[----:B------:R-:W-:Y:S01]  /*6a70*/  BSSY B1, `(.L_x_112) ;  /* 0x0000034000017945 */ /* 0x000fe20003800000 */
[----:B------:R-:W-:Y:S01]  /*6a80*/  SHF.L.U32 R3, R66, 0x1f, RZ ;  /* 0x0000001f42037819 */ /* 0x000fe200000006ff */
[----:B------:R-:W-:Y:S01]  /*6a90*/  IMAD.MOV.U32 R72, RZ, RZ, 0x1 ;  /* 0x00000001ff487424 */ /* 0x000fe200078e00ff */
[----:B------:R-:W-:Y:S01]  /*6aa0*/  @!P4 LOP3.LUT R2, R2, 0x1, RZ, 0xc0, !PT ;  /* 0x000000010202c812 */ /* 0x000fe200078ec0ff */
[----:B------:R-:W-:Y:S01]  /*6ab0*/  IMAD R25, R22, 0x20, R23 ;  /* 0x0000002016197824 */ /* 0x000fe200078e0217 */
[----:B------:R-:W-:Y:S01]  /*6ac0*/  CS2R R42, SRZ ;  /* 0x00000000002a7805 */ /* 0x000fe2000001ff00 */
[----:B------:R-:W-:Y:S01]  /*6ad0*/  IMAD.U32 R30, RZ, RZ, UR47 ;  /* 0x0000002fff1e7e24 */ /* 0x000fe2000f8e00ff */
[----:B------:R-:W-:Y:S01]  /*6ae0*/  ISETP.NE.U32.OR P6, PT, R2, 0x1, P4 ;  /* 0x000000010200780c */ /* 0x000fe200027c5470 */
[----:B------:R-:W-:Y:S01]  /*6af0*/  IMAD.U32 R2, RZ, RZ, UR47 ;  /* 0x0000002fff027e24 */ /* 0x000fe2000f8e00ff */
[----:B------:R-:W-:Y:S02]  /*6b00*/  LOP3.LUT P4, R63, R54, 0xff, RZ, 0xc0, !PT ;  /* 0x000000ff363f7812 */ /* 0x000fe4000788c0ff */
[----:B------:R-:W-:Y:S02]  /*6b10*/  CS2R R40, SRZ ;  /* 0x0000000000287805 */ /* 0x000fe4000001ff00 */
[----:B------:R-:W-:Y:S02]  /*6b20*/  P2R R71, PR, RZ, 0x40 ;  /* 0x00000040ff477803 */ /* 0x000fe40000000000 */
[----:B------:R-:W-:Y:S02]  /*6b30*/  CS2R R34, SRZ ;  /* 0x0000000000227805 */ /* 0x000fe4000001ff00 */
[----:B------:R-:W-:Y:S02]  /*6b40*/  LEA R0, R2, UR44, 0x3 ;  /* 0x0000002c02007c11 */ /* 0x000fe4000f8e18ff */
[----:B------:R-:W-:Y:S02]  /*6b50*/  CS2R R32, SRZ ;  /* 0x0000000000207805 */ /* 0x000fe4000001ff00 */
[----:B------:R-:W-:Y:S02]  /*6b60*/  SEL R2, RZ, 0xffffffff, P0 ;  /* 0xffffffffff027807 */ /* 0x000fe40000000000 */
[----:B------:R-:W-:Y:S02]  /*6b70*/  IADD3 R31, PT, PT, R28, UR44, R73 ;  /* 0x0000002c1c1f7c10 */ /* 0x000fe4000fffe049 */
[----:B------:R-:W-:Y:S02]  /*6b80*/  @P1 SEL R2, R5, R2, !P4 ;  /* 0x0000000205021207 */ /* 0x000fe40006000000 */
[----:B------:R-:W-:Y:S02]  /*6b90*/  @P6 SHF.L.U32 R7, R74, 0x1f, RZ ;  /* 0x0000001f4a076819 */ /* 0x000fe400000006ff */
[----:B------:R-:W-:Y:S02]  /*6ba0*/  LOP3.LUT R2, R2, 0x1, RZ, 0xc0, !PT ;  /* 0x0000000102027812 */ /* 0x000fe400078ec0ff */
[----:B------:R-:W1:Y:S02]  /*6bb0*/  @P6 SYNCS.PHASECHK.TRANS64.TRYWAIT P3, [R0+URZ+0x80], R7 ;  /* 0x00008007000065a7 */ /* 0x000e6400080611ff */
[----:B------:R-:W-:Y:S04]  /*6bc0*/  ISETP.NE.U32.AND P5, PT, R2, 0x1, PT ;  /* 0x000000010200780c */ /* 0x000fe80003fa5070 */
[----:B------:R-:W-:Y:S01]  /*6bd0*/  P2R R75, PR, RZ, 0x20 ;  /* 0x00000020ff4b7803 */ /* 0x000fe20000000000 */
[----:B------:R2:W4:Y:S01]  /*6be0*/  SYNCS.PHASECHK.TRANS64.TRYWAIT P2, [R62+URZ+0xe0], R3 ;  /* 0x0000e0033e0075a7 */ /* 0x00052200080411ff */
[----:B-1----:R-:W-:Y:S01]  /*6bf0*/  @P6 SEL R72, RZ, 0x1, !P3 ;  /* 0x00000001ff486807 */ /* 0x002fe20005800000 */
[----:B--2---:R-:W-:Y:S06]  /*6c00*/  @!P6 BRA `(.L_x_113) ;  /* 0x000000000068e947 */ /* 0x004fec0003800000 */
[----:B------:R-:W-:Y:S01]  /*6c10*/  LOP3.LUT P6, RZ, R53, 0x40, RZ, 0xc0, !PT ;  /* 0x0000004035ff7812 */ /* 0x000fe200078cc0ff */
[C---:B------:R-:W-:Y:S01]  /*6c20*/  VIADD R4, R31.reuse, 0x200 ;  /* 0x000002001f047836 */ /* 0x040fe20000000000 */
[----:B------:R-:W-:Y:S01]  /*6c30*/  ISETP.NE.AND P1, PT, R72, RZ, PT ;  /* 0x000000ff4800720c */ /* 0x000fe20003f25270 */
[----:B------:R-:W-:Y:S01]  /*6c40*/  BSSY B0, `(.L_x_114) ;  /* 0x000000d000007945 */ /* 0x000fe20003800000 */
[----:B------:R-:W-:Y:S01]  /*6c50*/  PLOP3.LUT P0, PT, PT, PT, PT, 0x8, 0x80 ;  /* 0x000000000080781c */ /* 0x000fe20003f0e170 */
[----:B------:R-:W-:Y:S01]  /*6c60*/  @P5 VIADD R2, R31, 0x210 ;  /* 0x000002101f025836 */ /* 0x000fe20000000000 */
[----:B------:R-:W-:Y:S02]  /*6c70*/  @P5 PLOP3.LUT P0, PT, P6, PT, PT, 0x80, 0x8 ;  /* 0x000000000008581c */ /* 0x000fe4000370f070 */
[----:B------:R-:W-:Y:S02]  /*6c80*/  CS2R R42, SRZ ;  /* 0x00000000002a7805 */ /* 0x000fe4000001ff00 */
[----:B------:R-:W-:Y:S02]  /*6c90*/  CS2R R40, SRZ ;  /* 0x0000000000287805 */ /* 0x000fe4000001ff00 */
[----:B------:R-:W-:Y:S02]  /*6ca0*/  CS2R R34, SRZ ;  /* 0x0000000000227805 */ /* 0x000fe4000001ff00 */
[----:B------:R-:W-:Y:S05]  /*6cb0*/  CS2R R32, SRZ ;  /* 0x0000000000207805 */ /* 0x000fea000001ff00 */
[----:B------:R-:W-:Y:S01]  /*6cc0*/  @P0 VIADD R2, R4, 0xfffffff0 ;  /* 0xfffffff004020836 */ /* 0x000fe20000000000 */
[----:B------:R-:W-:Y:S06]  /*6cd0*/  @P1 BRA `(.L_x_115) ;  /* 0x00000000000c1947 */ /* 0x000fec0003800000 */
[----:B------:R-:W-:Y:S04]  /*6ce0*/  SHF.L.U32 R5, R74, 0x1f, RZ ;  /* 0x0000001f4a057819 */ /* 0x000fe800000006ff */
[----:B------:R-:W1:Y:S02]  /*6cf0*/  SYNCS.PHASECHK.TRANS64.TRYWAIT P0, [R0+URZ+0x80], R5 ;  /* 0x00008005000075a7 */ /* 0x000e6400080011ff */
[----:B-1----:R-:W-:Y:S05]  /*6d00*/  @!P0 BRA `(.L_x_116) ;  /* 0x0000002000688947 */ /* 0x002fea0003800000 */
.L_x_115:
[----:B------:R-:W-:Y:S05]  /*6d10*/  BSYNC B0 ;  /* 0x0000000000007941 */ /* 0x000fea0003800000 */
.L_x_114:
[----:B------:R-:W-:Y:S01]  /*6d20*/  UIADD3 UR4, UPT, UPT, UR47, 0x1, URZ ;  /* 0x000000012f047890 */ /* 0x000fe2000fffe0ff */
[----:B------:R-:W-:Y:S03]  /*6d30*/  ISETP.NE.AND P0, PT, R75, RZ, PT ;  /* 0x000000ff4b00720c */ /* 0x000fe60003f05270 */
[----:B------:R-:W-:Y:S04]  /*6d40*/  UISETP.NE.AND UP0, UPT, UR4, 0x3, UPT ;  /* 0x000000030400788c */ /* 0x000fe8000bf05270 */
[----:B------:R-:W-:Y:S02]  /*6d50*/  USEL UR5, URZ, 0x1, UP0 ;  /* 0x00000001ff057887 */ /* 0x000fe40008000000 */
[----:B------:R-:W-:Y:S04]  /*6d60*/  USEL UR4, UR4, URZ, UP0 ;  /* 0x000000ff04047287 */ /* 0x000fe80008000000 */
[----:B------:R2:W1:Y:S01]  /*6d70*/  @P0 LDS.128 R40, [R2] ;  /* 0x0000000002280984 */ /* 0x0004620000000c00 */
[----:B------:R-:W-:Y:S01]  /*6d80*/  LOP3.LUT R74, R74, UR5, RZ, 0x3c, !PT ;  /* 0x000000054a4a7c12 */ /* 0x000fe2000f8e3cff */
[----:B------:R-:W-:Y:S02]  /*6d90*/  IMAD.U32 R30, RZ, RZ, UR4 ;  /* 0x00000004ff1e7e24 */ /* 0x000fe4000f8e00ff */
[----:B------:R2:W1:Y:S04]  /*6da0*/  @P0 LDS.128 R32, [R31+0x200] ;  /* 0x000200001f200984 */ /* 0x0004680000000c00 */
.L_x_113:
[----:B------:R-:W-:Y:S05]  /*6db0*/  BSYNC B1 ;  /* 0x0000000000017941 */ /* 0x000fea0003800000 */
.L_x_112:
[----:B-1----:R-:W-:Y:S04]  /*6dc0*/  SHF.R.U32.HI R0, RZ, 0x15, R25 ;  /* 0x00000015ff007819 */ /* 0x002fe80000011619 */
[----:B------:R-:W-:Y:S01]  /*6dd0*/  LOP3.LUT P0, RZ, R0, 0x3, R55, 0x48, !PT ;  /* 0x0000000300ff7812 */ /* 0x000fe20007804837 */
[----:B------:R-:W-:Y:S01]  /*6de0*/  @!UPT UIADD3 URZ, UPT, UPT, URZ, URZ, URZ ;  /* 0x000000fffffff290 */ /* 0x000fe2000fffe0ff */
[----:B----4-:R-:W-:Y:S11]  /*6df0*/  @P2 BRA `(.L_x_117) ;  /* 0x0000000000082947 */ /* 0x010ff60003800000 */
[----:B------:R-:W1:Y:S02]  /*6e00*/  SYNCS.PHASECHK.TRANS64.TRYWAIT P1, [R62+URZ+0xe0], R3 ;  /* 0x0000e0033e0075a7 */ /* 0x000e6400080211ff */
[----:B-1----:R-:W-:Y:S05]  /*6e10*/  @!P1 BRA `(.L_x_118) ;  /* 0x0000002000389947 */ /* 0x002fea0003800000 */
.L_x_117:
[----:B------:R-:W-:Y:S05]  /*6e20*/  @!P0 BRA `(.L_x_119) ;  /* 0x0000000000408947 */ /* 0x000fea0003800000 */
[----:B------:R-:W4:Y:S01]  /*6e30*/  LDCU.64 UR8, c[0x4][0x70] ;  /* 0x01000e00ff0877ac */ /* 0x000f220008000a00 */
[----:B-1----:R-:W-:Y:S01]  /*6e40*/  MOV R3, 0x0 ;  /* 0x0000000000037802 */ /* 0x002fe20000000f00 */
[----:B------:R-:W-:Y:S02]  /*6e50*/  HFMA2 R12, -RZ, RZ, 0, 5.9604644775390625e-08 ;  /* 0x00000001ff0c7431 */ /* 0x000fe400000001ff */
[----:B------:R-:W-:Y:S02]  /*6e60*/  IMAD.MOV.U32 R8, RZ, RZ, 0x192 ;  /* 0x00000192ff087424 */ /* 0x000fe400078e00ff */
[----:B------:R-:W-:Y:S01]  /*6e70*/  IMAD.MOV.U32 R13, RZ, RZ, RZ ;  /* 0x000000ffff0d7224 */ /* 0x000fe200078e00ff */
[----:B------:R-:W1:Y:S01]  /*6e80*/  LDCU.64 UR6, c[0x4][0x78] ;  /* 0x01000f00ff0677ac */ /* 0x000e620008000a00 */
[----:B--2---:R-:W2:Y:S01]  /*6e90*/  LDC.64 R2, c[0x4][R3] ;  /* 0x0100000003027b82 */ /* 0x004ea20000000a00 */
[----:B------:R-:W5:Y:S01]  /*6ea0*/  LDCU.64 UR4, c[0x4][0x10] ;  /* 0x01000200ff0477ac */ /* 0x000f620008000a00 */
[----:B----4-:R-:W-:Y:S01]  /*6eb0*/  MOV R5, UR9 ;  /* 0x0000000900057c02 */ /* 0x010fe20008000f00 */
[----:B------:R-:W-:Y:S01]  /*6ec0*/  IMAD.U32 R4, RZ, RZ, UR8 ;  /* 0x00000008ff047e24 */ /* 0x000fe2000f8e00ff */
[----:B-1----:R-:W-:Y:S01]  /*6ed0*/  MOV R7, UR7 ;  /* 0x0000000700077c02 */ /* 0x002fe20008000f00 */
[----:B------:R-:W-:Y:S01]  /*6ee0*/  IMAD.U32 R6, RZ, RZ, UR6 ;  /* 0x00000006ff067e24 */ /* 0x000fe2000f8e00ff */
[----:B-----5:R-:W-:Y:S01]  /*6ef0*/  MOV R11, UR5 ;  /* 0x00000005000b7c02 */ /* 0x020fe20008000f00 */
[----:B------:R-:W-:Y:S02]  /*6f00*/  IMAD.U32 R10, RZ, RZ, UR4 ;  /* 0x00000004ff0a7e24 */ /* 0x000fe4000f8e00ff */
[----:B------:R-:W-:Y:S07]  /*6f10*/  LEPC R20, `(.L_x_119) ;  /* 0x000000001014794e */ /* 0x000fee0000000000 */
[----:B--23--:R-:W-:Y:S05]  /*6f20*/  CALL.ABS.NOINC R2 ;  /* 0x0000000002007343 */ /* 0x00cfea0003c00000 */
.L_x_119:
[C---:B------:R-:W-:Y:S01]  /*6f30*/  SHF.L.U32 R20, R32.reuse, 0x10, RZ ;  /* 0x0000001020147819 */ /* 0x040fe200000006ff */
[----:B------:R-:W-:Y:S05]  /*6f40*/  WARPSYNC.ALL ;  /* 0x0000000000007948 */ /* 0x000fea0003800000 */
[----:B------:R-:W-:Y:S01]  /*6f50*/  R2UR UR4, R25 ;  /* 0x00000000190472ca */ /* 0x000fe200000e0000 */
[----:B------:R-:W-:Y:S01]  /*6f60*/  BSSY.RECONVERGENT B0, `(.L_x_120) ;  /* 0x0000056000007945 */ /* 0x000fe20003800200 */
[----:B------:R-:W-:Y:S02]  /*6f70*/  LOP3.LUT R21, R32, 0xffff0000, RZ, 0xc0, !PT ;  /* 0xffff000020157812 */ /* 0x000fe400078ec0ff */
[----:B------:R-:W-:Y:S02]  /*6f80*/  LOP3.LUT R26, R33, 0xffff0000, RZ, 0xc0, !PT ;  /* 0xffff0000211a7812 */ /* 0x000fe400078ec0ff */
[----:B------:R-:W-:Y:S02]  /*6f90*/  SHF.L.U32 R29, R35, 0x10, RZ ;  /* 0x00000010231d7819 */ /* 0x000fe400000006ff */
[----:B------:R-:W-:Y:S02]  /*6fa0*/  MOV R76, 0x10 ;  /* 0x00000010004c7802 */ /* 0x000fe40000000f00 */
[----:B------:R-:W-:Y:S02]  /*6fb0*/  LOP3.LUT P6, RZ, R53, 0x40, RZ, 0xc0, !PT ;  /* 0x0000004035ff7812 */ /* 0x000fe400078cc0ff */
[----:B------:R-:W-:Y:S01]  /*6fc0*/  ISETP.NE.AND P0, PT, R67, RZ, PT ;  /* 0x000000ff4300720c */ /* 0x000fe20003f05270 */
[----:B------:R-:W3:Y:S01]  /*6fd0*/  LDTM.x16 R4, tmem[UR4] ;  /* 0x00000004000479ee */ /* 0x000ee20008240000 */
[----:B------:R-:W-:Y:S04]  /*6fe0*/  SEL R76, R76, 0xfffffff0, !P6 ;  /* 0xfffffff04c4c7807 */ /* 0x000fe80007000000 */
[----:B------:R-:W-:Y:S01]  /*6ff0*/  IADD3 R77, PT, PT, R31, R76, RZ ;  /* 0x0000004c1f4d7210 */ /* 0x000fe20007ffe0ff */
[C---:B---3--:R-:W-:Y:S01]  /*7000*/  FMUL R0, R24.reuse, R4 ;  /* 0x0000000418007220 */ /* 0x048fe20000400000 */
[C---:B--2---:R-:W-:Y:S01]  /*7010*/  FMUL R2, R24.reuse, R5 ;  /* 0x0000000518027220 */ /* 0x044fe20000400000 */
[C---:B-1----:R-:W-:Y:S01]  /*7020*/  FMUL R3, R24.reuse, R6 ;  /* 0x0000000618037220 */ /* 0x042fe20000400000 */
[----:B------:R-:W-:Y:S01]  /*7030*/  FMUL R7, R24, R7 ;  /* 0x0000000718077220 */ /* 0x000fe20000400000 */
[----:B------:R-:W-:Y:S01]  /*7040*/  FFMA R0, R27, R20, R0 ;  /* 0x000000141b007223 */ /* 0x000fe20000000000 */
[----:B------:R-:W-:Y:S01]  /*7050*/  SHF.L.U32 R20, R33, 0x10, RZ ;  /* 0x0000001021147819 */ /* 0x000fe200000006ff */
[C---:B------:R-:W-:Y:S01]  /*7060*/  FFMA R2, R27.reuse, R21, R2 ;  /* 0x000000151b027223 */ /* 0x040fe20000000002 */
[----:B------:R-:W-:Y:S01]  /*7070*/  SHF.L.U32 R21, R34, 0x10, RZ ;  /* 0x0000001022157819 */ /* 0x000fe200000006ff */
[C---:B------:R-:W-:Y:S01]  /*7080*/  FMUL R4, R24.reuse, R8 ;  /* 0x0000000818047220 */ /* 0x040fe20000400000 */
[----:B------:R-:W-:Y:S01]  /*7090*/  FMUL R5, R24, R9 ;  /* 0x0000000918057220 */ /* 0x000fe20000400000 */
[C---:B------:R-:W-:Y:S01]  /*70a0*/  FFMA R3, R27.reuse, R20, R3 ;  /* 0x000000141b037223 */ /* 0x040fe20000000003 */
[----:B------:R-:W-:Y:S01]  /*70b0*/  LOP3.LUT R20, R34, 0xffff0000, RZ, 0xc0, !PT ;  /* 0xffff000022147812 */ /* 0x000fe200078ec0ff */
[----:B------:R-:W-:Y:S01]  /*70c0*/  FFMA R7, R27, R26, R7 ;  /* 0x0000001a1b077223 */ /* 0x000fe20000000007 */
[----:B------:R-:W-:Y:S01]  /*70d0*/  LOP3.LUT R26, R35, 0xffff0000, RZ, 0xc0, !PT ;  /* 0xffff0000231a7812 */ /* 0x000fe200078ec0ff */
[----:B------:R-:W-:Y:S01]  /*70e0*/  FMUL R6, R24, R10 ;  /* 0x0000000a18067220 */ /* 0x000fe20000400000 */
[----:B------:R-:W-:Y:S01]  /*70f0*/  F2FP.BF16.F32.PACK_AB R36, R2, R0 ;  /* 0x000000000224723e */ /* 0x000fe200000010ff */
[----:B------:R-:W-:Y:S01]  /*7100*/  FMUL R11, R24, R11 ;  /* 0x0000000b180b7220 */ /* 0x000fe20000400000 */
[----:B------:R-:W-:Y:S01]  /*7110*/  F2FP.BF16.F32.PACK_AB R37, R7, R3 ;  /* 0x000000030725723e */ /* 0x000fe200000010ff */
[C---:B------:R-:W-:Y:S01]  /*7120*/  FFMA R4, R27.reuse, R21, R4 ;  /* 0x000000151b047223 */ /* 0x040fe20000000004 */
[C---:B------:R-:W-:Y:S01]  /*7130*/  FFMA R5, R27.reuse, R20, R5 ;  /* 0x000000141b057223 */ /* 0x040fe20000000005 */
[C---:B------:R-:W-:Y:S01]  /*7140*/  FFMA R6, R27.reuse, R29, R6 ;  /* 0x0000001d1b067223 */ /* 0x040fe20000000006 */
[----:B------:R-:W-:Y:S01]  /*7150*/  SHF.L.U32 R20, R40, 0x10, RZ ;  /* 0x0000001028147819 */ /* 0x000fe200000006ff */
[----:B------:R-:W-:Y:S01]  /*7160*/  FFMA R11, R27, R26, R11 ;  /* 0x0000001a1b0b7223 */ /* 0x000fe2000000000b */
[----:B------:R-:W-:Y:S01]  /*7170*/  FMUL R8, R24, R12 ;  /* 0x0000000c18087220 */ /* 0x000fe20000400000 */
[----:B------:R-:W-:Y:S01]  /*7180*/  LOP3.LUT R26, R40, 0xffff0000, RZ, 0xc0, !PT ;  /* 0xffff0000281a7812 */ /* 0x000fe200078ec0ff */
[C---:B------:R-:W-:Y:S01]  /*7190*/  FMUL R9, R24.reuse, R13 ;  /* 0x0000000d18097220 */ /* 0x040fe20000400000 */
[----:B------:R-:W-:Y:S01]  /*71a0*/  SHF.L.U32 R21, R41, 0x10, RZ ;  /* 0x0000001029157819 */ /* 0x000fe200000006ff */
[C---:B------:R-:W-:Y:S01]  /*71b0*/  FMUL R10, R24.reuse, R14 ;  /* 0x0000000e180a7220 */ /* 0x040fe20000400000 */
[----:B------:R-:W-:Y:S01]  /*71c0*/  FFMA R8, R27, R20, R8 ;  /* 0x000000141b087223 */ /* 0x000fe20000000008 */
[----:B------:R-:W-:Y:S01]  /*71d0*/  LOP3.LUT R20, R41, 0xffff0000, RZ, 0xc0, !PT ;  /* 0xffff000029147812 */ /* 0x000fe200078ec0ff */
[C---:B------:R-:W-:Y:S01]  /*71e0*/  FFMA R9, R27.reuse, R26, R9 ;  /* 0x0000001a1b097223 */ /* 0x040fe20000000009 */
[----:B------:R-:W-:Y:S01]  /*71f0*/  FMUL R15, R24, R15 ;  /* 0x0000000f180f7220 */ /* 0x000fe20000400000 */
[C---:B------:R-:W-:Y:S01]  /*7200*/  FFMA R10, R27.reuse, R21, R10 ;  /* 0x000000151b0a7223 */ /* 0x040fe2000000000a */
[----:B------:R-:W-:Y:S01]  /*7210*/  SHF.L.U32 R21, R42, 0x10, RZ ;  /* 0x000000102a157819 */ /* 0x000fe200000006ff */
[----:B------:R-:W-:Y:S01]  /*7220*/  FMUL R12, R24, R16 ;  /* 0x00000010180c7220 */ /* 0x000fe20000400000 */
[----:B------:R-:W-:Y:S01]  /*7230*/  LOP3.LUT R26, R42, 0xffff0000, RZ, 0xc0, !PT ;  /* 0xffff00002a1a7812 */ /* 0x000fe200078ec0ff */
[----:B------:R-:W-:Y:S01]  /*7240*/  FFMA R15, R27, R20, R15 ;  /* 0x000000141b0f7223 */ /* 0x000fe2000000000f */
[C---:B------:R-:W-:Y:S01]  /*7250*/  FMUL R13, R24.reuse, R17 ;  /* 0x00000011180d7220 */ /* 0x040fe20000400000 */
[C---:B------:R-:W-:Y:S01]  /*7260*/  SHF.L.U32 R29, R43.reuse, 0x10, RZ ;  /* 0x000000102b1d7819 */ /* 0x040fe200000006ff */
[C---:B------:R-:W-:Y:S01]  /*7270*/  FMUL R14, R24.reuse, R18 ;  /* 0x00000012180e7220 */ /* 0x040fe20000400000 */
[----:B------:R-:W-:Y:S01]  /*7280*/  LOP3.LUT R20, R43, 0xffff0000, RZ, 0xc0, !PT ;  /* 0xffff00002b147812 */ /* 0x000fe200078ec0ff */
[----:B------:R-:W-:Y:S01]  /*7290*/  FMUL R19, R24, R19 ;  /* 0x0000001318137220 */ /* 0x000fe20000400000 */
[----:B------:R-:W-:Y:S01]  /*72a0*/  F2FP.BF16.F32.PACK_AB R38, R5, R4 ;  /* 0x000000040526723e */ /* 0x000fe200000010ff */
[----:B------:R-:W-:Y:S01]  /*72b0*/  FFMA R12, R27, R21, R12 ;  /* 0x000000151b0c7223 */ /* 0x000fe2000000000c */
[----:B------:R-:W-:Y:S01]  /*72c0*/  F2FP.BF16.F32.PACK_AB R39, R11, R6 ;  /* 0x000000060b27723e */ /* 0x000fe200000010ff */
[C---:B------:R-:W-:Y:S01]  /*72d0*/  FFMA R13, R27.reuse, R26, R13 ;  /* 0x0000001a1b0d7223 */ /* 0x040fe2000000000d */
[C---:B------:R-:W-:Y:S01]  /*72e0*/  FFMA R14, R27.reuse, R29, R14 ;  /* 0x0000001d1b0e7223 */ /* 0x040fe2000000000e */
[----:B------:R-:W-:Y:S01]  /*72f0*/  FFMA R19, R27, R20, R19 ;  /* 0x000000141b137223 */ /* 0x000fe20000000013 */
[----:B------:R-:W-:Y:S01]  /*7300*/  F2FP.BF16.F32.PACK_AB R56, R9, R8 ;  /* 0x000000080938723e */ /* 0x000fe200000010ff */
[----:B------:R1:W-:Y:S01]  /*7310*/  STS.128 [R31+0x200], R36 ;  /* 0x000200241f007388 */ /* 0x0003e20000000c00 */
[----:B------:R-:W-:Y:S02]  /*7320*/  F2FP.BF16.F32.PACK_AB R57, R15, R10 ;  /* 0x0000000a0f39723e */ /* 0x000fe400000010ff */
[----:B------:R-:W-:Y:S02]  /*7330*/  F2FP.BF16.F32.PACK_AB R58, R13, R12 ;  /* 0x0000000c0d3a723e */ /* 0x000fe400000010ff */
[----:B------:R-:W-:Y:S05]  /*7340*/  F2FP.BF16.F32.PACK_AB R59, R19, R14 ;  /* 0x0000000e133b723e */ /* 0x000fea00000010ff */
[----:B------:R1:W-:Y:S01]  /*7350*/  STS.128 [R77+0x200], R56 ;  /* 0x000200384d007388 */ /* 0x0003e20000000c00 */
[----:B------:R-:W-:Y:S01]  /*7360*/  @!PT LDS RZ, [RZ] ;  /* 0x00000000fffff984 */ /* 0x000fe20000000800 */
[----:B------:R-:W-:Y:S01]  /*7370*/  @!PT LDS RZ, [RZ] ;  /* 0x00000000fffff984 */ /* 0x000fe20000000800 */
[----:B------:R-:W-:Y:S01]  /*7380*/  @!PT LDS RZ, [RZ] ;  /* 0x00000000fffff984 */ /* 0x000fe20000000800 */
[----:B------:R-:W-:Y:S01]  /*7390*/  @!PT LDS RZ, [RZ] ;  /* 0x00000000fffff984 */ /* 0x000fe20000000800 */
[----:B------:R2:W-:Y:S07]  /*73a0*/  MEMBAR.ALL.CTA ;  /* 0x0000000000007992 */ /* 0x0005ee0000008000 */
[----:B--2---:R-:W2:Y:S02]  /*73b0*/  FENCE.VIEW.ASYNC.S ;  /* 0x00000000000073c6 */ /* 0x004ea40000000000 */
[----:B--2---:R-:W-:Y:S06]  /*73c0*/  BAR.SYNC.DEFER_BLOCKING 0x1, 0x80 ;  /* 0x0042000000007b1d */ /* 0x004fec0000010000 */
[----:B------:R-:W-:Y:S05]  /*73d0*/  @P0 BRA `(.L_x_121) ;  /* 0x0000000000380947 */ /* 0x000fea0003800000 */
[----:B------:R-:W2:Y:S01]  /*73e0*/  LDCU.64 UR6, c[0x0][0x348] ;  /* 0x00006900ff0677ac */ /* 0x000ea20008000a00 */
[----:B------:R-:W-:Y:S01]  /*73f0*/  R2UR UR5, R28 ;  /* 0x000000001c0572ca */ /* 0x000fe200000e0000 */
[----:B------:R-:W-:Y:S01]  /*7400*/  UMOV UR51, UR36 ;  /* 0x0000002400337c82 */ /* 0x000fe20008000000 */
[----:B------:R-:W-:Y:S01]  /*7410*/  UIADD3 UR9, UPT, UPT, UR49, 0x20, URZ ;  /* 0x0000002031097890 */ /* 0x000fe2000fffe0ff */
[----:B------:R-:W-:Y:S01]  /*7420*/  UMOV UR10, UR50 ;  /* 0x00000032000a7c82 */ /* 0x000fe20008000000 */
[----:B------:R-:W-:Y:S09]  /*7430*/  UMOV UR11, UR36 ;  /* 0x00000024000b7c82 */ /* 0x000ff20008000000 */
[----:B------:R-:W-:Y:S02]  /*7440*/  UIADD3 UR5, UPT, UPT, UR44, UR5, URZ ;  /* 0x000000052c057290 */ /* 0x000fe4000fffe0ff */
[----:B--2---:R-:W-:Y:S02]  /*7450*/  UIADD3 UR4, UP0, UPT, UR6, 0x680, URZ ;  /* 0x0000068006047890 */ /* 0x004fe4000ff1e0ff */
[----:B------:R-:W-:Y:S02]  /*7460*/  UIADD3 UR48, UPT, UPT, UR5, 0x200, URZ ;  /* 0x0000020005307890 */ /* 0x000fe4000fffe0ff */
[----:B------:R-:W-:Y:S02]  /*7470*/  UIADD3 UR8, UPT, UPT, UR5, 0xa00, URZ ;  /* 0x00000a0005087890 */ /* 0x000fe4000fffe0ff */
[----:B------:R-:W-:Y:S09]  /*7480*/  UIADD3.X UR5, UPT, UPT, URZ, UR7, URZ, UP0, !UPT ;  /* 0x00000007ff057290 */ /* 0x000ff200087fe4ff */
[----:B------:R2:W-:Y:S01]  /*7490*/  UTMASTG.3D [UR48], [UR4] ;  /* 0x00000030040073b5 */ /* 0x0005e20008010000 */
[----:B------:R2:W-:Y:S02]  /*74a0*/  UTMASTG.3D [UR8], [UR4] ;  /* 0x00000008040073b5 */ /* 0x0005e40008010000 */
[----:B--2---:R0:W-:Y:S02]  /*74b0*/  UTMACMDFLUSH ;  /* 0x00000000000079b7 */ /* 0x0041e40000000000 */
.L_x_121:
[----:B------:R-:W-:Y:S05]  /*74c0*/  BSYNC.RECONVERGENT B0 ;  /* 0x0000000000007941 */ /* 0x000fea0003800200 */
.L_x_120:
[----:B------:R-:W-:Y:S01]  /*74d0*/  UIADD3 UR46, UPT, UPT, UR47, 0x1, URZ ;  /* 0x000000012f2e7890 */ /* 0x000fe2000fffe0ff */
[----:B------:R-:W-:Y:S03]  /*74e0*/  BSSY.RECONVERGENT B0, `(.L_x_122) ;  /* 0x0000005000007945 */ /* 0x000fe60003800200 */
[----:B------:R-:W-:Y:S04]  /*74f0*/  UISETP.NE.AND UP0, UPT, UR46, 0x3, UPT ;  /* 0x000000032e00788c */ /* 0x000fe8000bf05270 */
[----:B------:R-:W-:Y:S01]  /*7500*/  USEL UR45, UR46, URZ, UP0 ;  /* 0x000000ff2e2d7287 */ /* 0x000fe20008000000 */
[----:B------:R-:W-:Y:S11]  /*7510*/  @P0 BRA `(.L_x_123) ;  /* 0x0000000000040947 */ /* 0x000ff60003800000 */
[----:B------:R-:W-:Y:S04]  /*7520*/  DEPBAR.LE SB0, 0x1 ;  /* 0x000080400000791a */ /* 0x000fe80000000000 */
.L_x_123:
[----:B------:R-:W-:Y:S05]  /*7530*/  BSYNC.RECONVERGENT B0 ;  /* 0x0000000000007941 */ /* 0x000fea0003800200 */
.L_x_122:
[----:B------:R-:W-:Y:S01]  /*7540*/  BAR.SYNC.DEFER_BLOCKING 0x1, 0x80 ;  /* 0x0042000000007b1d */ /* 0x000fe20000010000 */
[----:B------:R-:W-:Y:S01]  /*7550*/  ISETP.NE.AND P1, PT, R71, RZ, PT ;  /* 0x000000ff4700720c */ /* 0x000fe20003f25270 */
[----:B------:R-:W-:Y:S01]  /*7560*/  UISETP.NE.AND UP0, UPT, UR53, URZ, UPT ;  /* 0x000000ff3500728c */ /* 0x000fe2000bf05270 */
[----:B------:R-:W-:Y:S11]  /*7570*/  LEA R2, R30, UR44, 0x3 ;  /* 0x0000002c1e027c11 */ /* 0x000ff6000f8e18ff */
[----:B------:R-:W-:Y:S01]  /*7580*/  @P1 SHF.L.U32 R3, R74, 0x1f, RZ ;  /* 0x0000001f4a031819 */ /* 0x000fe200000006ff */
[----:B------:R-:W-:Y:S06]  /*7590*/  BRA.U !UP0, `(.L_x_124) ;  /* 0x0000000108247547 */ /* 0x000fec000b800000 */
[----:B------:R-:W-:Y:S01]  /*75a0*/  IMAD.U32 R5, RZ, RZ, UR52 ;  /* 0x00000034ff057e24 */ /* 0x000fe2000f8e00ff */
[----:B------:R-:W-:Y:S01]  /*75b0*/  MOV R0, UR55 ;  /* 0x0000003700007c02 */ /* 0x000fe20008000f00 */
[----:B------:R-:W-:Y:S03]  /*75c0*/  UIADD3 UR4, UPT, UPT, UR52, 0x1, URZ ;  /* 0x0000000134047890 */ /* 0x000fe6000fffe0ff */
[----:B------:R-:W-:Y:S01]  /*75d0*/  @P1 LEA R5, R5, UR44, 0x3 ;  /* 0x0000002c05051c11 */ /* 0x000fe2000f8e18ff */
[----:B------:R-:W-:Y:S04]  /*75e0*/  UISETP.NE.AND UP0, UPT, UR4, 0x3, UPT ;  /* 0x000000030400788c */ /* 0x000fe8000bf05270 */
[----:B------:R-:W-:Y:S01]  /*75f0*/  @P1 VIADD R5, R5, 0x98 ;  /* 0x0000009805051836 */ /* 0x000fe20000000000 */
[----:B------:R-:W-:Y:S04]  /*7600*/  USEL UR52, UR4, URZ, UP0 ;  /* 0x000000ff04347287 */ /* 0x000fe80008000000 */
[----:B------:R-:W-:Y:S04]  /*7610*/  @P1 PRMT R0, R0, 0x654, R5 ;  /* 0x0000065400001816 */ /* 0x000fe80000000005 */
[----:B------:R2:W-:Y:S04]  /*7620*/  @P1 SYNCS.ARRIVE.TRANS64.RED.A1T0 RZ, [R0+URZ], RZ ;  /* 0x000000ff00ff19a7 */ /* 0x0005e800081004ff */
.L_x_124:
[----:B------:R-:W3:Y:S01]  /*7630*/  @P1 SYNCS.PHASECHK.TRANS64.TRYWAIT P0, [R2+URZ+0x80], R3 ;  /* 0x00008003020015a7 */ /* 0x000ee200080011ff */
[----:B------:R-:W-:Y:S01]  /*7640*/  BSSY B1, `(.L_x_125) ;  /* 0x0000012000017945 */ /* 0x000fe20003800000 */
[----:B---3--:R-:W-:Y:S03]  /*7650*/  @P1 SEL R72, RZ, 0x1, !P0 ;  /* 0x00000001ff481807 */ /* 0x008fe60004000000 */
[----:B------:R-:W-:Y:S05]  /*7660*/  @!P1 BRA `(.L_x_126) ;  /* 0x00000000003c9947 */ /* 0x000fea0003800000 */
[----:B------:R-:W-:Y:S01]  /*7670*/  ISETP.NE.AND P1, PT, R75, RZ, PT ;  /* 0x000000ff4b00720c */ /* 0x000fe20003f25270 */
[----:B------:R-:W-:Y:S01]  /*7680*/  BSSY B0, `(.L_x_127) ;  /* 0x0000009000007945 */ /* 0x000fe20003800000 */
[----:B------:R-:W-:Y:S11]  /*7690*/  ISETP.NE.AND P0, PT, R72, RZ, PT ;  /* 0x000000ff4800720c */ /* 0x000ff60003f05270 */
[----:B------:R-:W-:Y:S05]  /*76a0*/  @P1 IMAD R30, R30, 0x1000, R73 ;  /* 0x000010001e1e1824 */ /* 0x000fea00078e0249 */
[----:B------:R-:W-:Y:S05]  /*76b0*/  @P1 IADD3 R3, PT, PT, R30, UR44, RZ ;  /* 0x0000002c1e031c10 */ /* 0x000fea000fffe0ff */
[----:B--2---:R-:W-:Y:S01]  /*76c0*/  @P1 IMAD.IADD R0, R76, 0x1, R3 ;  /* 0x000000014c001824 */ /* 0x004fe200078e0203 */
[----:B------:R-:W-:Y:S06]  /*76d0*/  @P0 BRA `(.L_x_128) ;  /* 0x00000000000c0947 */ /* 0x000fec0003800000 */
[----:B------:R-:W-:Y:S04]  /*76e0*/  SHF.L.U32 R3, R74, 0x1f, RZ ;  /* 0x0000001f4a037819 */ /* 0x000fe800000006ff */
[----:B------:R-:W2:Y:S02]  /*76f0*/  SYNCS.PHASECHK.TRANS64.TRYWAIT P0, [R2+URZ+0x80], R3 ;  /* 0x00008003020075a7 */ /* 0x000ea400080011ff */
[----:B--2---:R-:W-:Y:S05]  /*7700*/  @!P0 BRA `(.L_x_129) ;  /* 0x0000001800108947 */ /* 0x004fea0003800000 */
.L_x_128:
[----:B------:R-:W-:Y:S05]  /*7710*/  BSYNC B0 ;  /* 0x0000000000007941 */ /* 0x000fea0003800000 */
.L_x_127:
[----:B------:R-:W-:Y:S11]  /*7720*/  ISETP.NE.AND P0, PT, R75, RZ, PT ;  /* 0x000000ff4b00720c */ /* 0x000ff60003f05270 */
[----:B------:R-:W-:Y:S02]  /*7730*/  @!UPT UIADD3 URZ, UPT, UPT, URZ, URZ, URZ ;  /* 0x000000fffffff290 */ /* 0x000fe4000fffe0ff */
[----:B------:R3:W4:Y:S04]  /*7740*/  @P0 LDS.128 R32, [R30+UR44+0x200] ;  /* 0x0002002c1e200984 */ /* 0x0007280008000c00 */
[----:B------:R3:W1:Y:S02]  /*7750*/  @P0 LDS.128 R40, [R0+0x200] ;  /* 0x0002000000280984 */ /* 0x0006640000000c00 */
.L_x_126:
[----:B------:R-:W-:Y:S05]  /*7760*/  BSYNC B1 ;  /* 0x0000000000017941 */ /* 0x000fea0003800000 */
.L_x_125:
[----:B--23--:R-:W-:Y:S05]  /*7770*/  VIADD R0, R25, 0x10 ;  /* 0x0000001019007836 */ /* 0x00cfea0000000000 */
[----:B------:R-:W-:Y:S04]  /*7780*/  SHF.R.U32.HI R0, RZ, 0x15, R0 ;  /* 0x00000015ff007819 */ /* 0x000fe80000011600 */
[----:B------:R-:W-:Y:S11]  /*7790*/  LOP3.LUT P0, RZ, R0, 0x3, R55, 0x48, !PT ;  /* 0x0000000300ff7812 */ /* 0x000ff60007804837 */
[----:B------:R-:W-:Y:S02]  /*77a0*/  @!UPT UIADD3 URZ, UPT, UPT, URZ, URZ, URZ ;  /* 0x000000fffffff290 */ /* 0x000fe4000fffe0ff */
[----:B------:R-:W-:Y:S05]  /*77b0*/  @!P0 BRA `(.L_x_130) ;  /* 0x0000000000408947 */ /* 0x000fea0003800000 */
[----:B------:R-:W2:Y:S01]  /*77c0*/  LDCU.64 UR8, c[0x4][0x70] ;  /* 0x01000e00ff0877ac */ /* 0x000ea20008000a00 */
[----:B------:R-:W-:Y:S01]  /*77d0*/  MOV R3, 0x0 ;  /* 0x0000000000037802 */ /* 0x000fe20000000f00 */
[----:B------:R-:W-:Y:S02]  /*77e0*/  HFMA2 R12, -RZ, RZ, 0, 5.9604644775390625e-08 ;  /* 0x00000001ff0c7431 */ /* 0x000fe400000001ff */
[----:B------:R-:W-:Y:S02]  /*77f0*/  IMAD.MOV.U32 R8, RZ, RZ, 0x192 ;  /* 0x00000192ff087424 */ /* 0x000fe400078e00ff */
[----:B------:R-:W-:Y:S01]  /*7800*/  IMAD.MOV.U32 R13, RZ, RZ, RZ ;  /* 0x000000ffff0d7224 */ /* 0x000fe200078e00ff */
[----:B------:R-:W3:Y:S01]  /*7810*/  LDCU.64 UR6, c[0x4][0x78] ;  /* 0x01000f00ff0677ac */ /* 0x000ee20008000a00 */
[----:B------:R-:W1:Y:S01]  /*7820*/  LDC.64 R2, c[0x4][R3] ;  /* 0x0100000003027b82 */ /* 0x000e620000000a00 */
[----:B------:R-:W5:Y:S01]  /*7830*/  LDCU.64 UR4, c[0x4][0x10] ;  /* 0x01000200ff0477ac */ /* 0x000f620008000a00 */
[----:B--2---:R-:W-:Y:S01]  /*7840*/  MOV R5, UR9 ;  /* 0x0000000900057c02 */ /* 0x004fe20008000f00 */
[----:B------:R-:W-:Y:S01]  /*7850*/  IMAD.U32 R4, RZ, RZ, UR8 ;  /* 0x00000008ff047e24 */ /* 0x000fe2000f8e00ff */
[----:B---3--:R-:W-:Y:S01]  /*7860*/  MOV R7, UR7 ;  /* 0x0000000700077c02 */ /* 0x008fe20008000f00 */
[----:B------:R-:W-:Y:S01]  /*7870*/  IMAD.U32 R6, RZ, RZ, UR6 ;  /* 0x00000006ff067e24 */ /* 0x000fe2000f8e00ff */
[----:B-----5:R-:W-:Y:S01]  /*7880*/  MOV R11, UR5 ;  /* 0x00000005000b7c02 */ /* 0x020fe20008000f00 */
[----:B------:R-:W-:Y:S02]  /*7890*/  IMAD.U32 R10, RZ, RZ, UR4 ;  /* 0x00000004ff0a7e24 */ /* 0x000fe4000f8e00ff */
[----:B------:R-:W-:Y:S07]  /*78a0*/  LEPC R20, `(.L_x_130) ;  /* 0x000000001014794e */ /* 0x000fee0000000000 */
[----:B-1--4-:R-:W-:Y:S05]  /*78b0*/  CALL.ABS.NOINC R2 ;  /* 0x0000000002007343 */ /* 0x012fea0003c00000 */
.L_x_130:
[----:B------:R-:W-:Y:S01]  /*78c0*/  ISETP.NE.AND P0, PT, R67, RZ, PT ;  /* 0x000000ff4300720c */ /* 0x000fe20003f05270 */
[----:B------:R-:W-:Y:S05]  /*78d0*/  WARPSYNC.ALL ;  /* 0x0000000000007948 */ /* 0x000fea0003800000 */
[----:B------:R-:W-:Y:S01]  /*78e0*/  R2UR UR4, R25 ;  /* 0x00000000190472ca */ /* 0x000fe200000e0000 */
[----:B------:R-:W-:Y:S01]  /*78f0*/  BSSY.RECONVERGENT B0, `(.L_x_131) ;  /* 0x000005b000007945 */ /* 0x000fe20003800200 */
[C---:B----4-:R-:W-:Y:S02]  /*7900*/  SHF.L.U32 R20, R32.reuse, 0x10, RZ ;  /* 0x0000001020147819 */ /* 0x050fe400000006ff */
[----:B------:R-:W-:Y:S02]  /*7910*/  LOP3.LUT R26, R32, 0xffff0000, RZ, 0xc0, !PT ;  /* 0xffff0000201a7812 */ /* 0x000fe400078ec0ff */
[C---:B------:R-:W-:Y:S02]  /*7920*/  SHF.L.U32 R21, R33.reuse, 0x10, RZ ;  /* 0x0000001021157819 */ /* 0x040fe400000006ff */
[----:B------:R-:W-:Y:S02]  /*7930*/  LOP3.LUT R29, R33, 0xffff0000, RZ, 0xc0, !PT ;  /* 0xffff0000211d7812 */ /* 0x000fe400078ec0ff */
[C---:B-1----:R-:W-:Y:S02]  /*7940*/  SHF.L.U32 R31, R34.reuse, 0x10, RZ ;  /* 0x00000010221f7819 */ /* 0x042fe400000006ff */
[----:B------:R-:W-:Y:S01]  /*7950*/  LOP3.LUT R28, R34, 0xffff0000, RZ, 0xc0, !PT ;  /* 0xffff0000221c7812 */ /* 0x000fe200078ec0ff */
[----:B------:R-:W1:Y:S01]  /*7960*/  LDTM.x16 R4, tmem[UR4+0x10] ;  /* 0x00001004000479ee */ /* 0x000e620008240000 */
[C---:B------:R-:W-:Y:S01]  /*7970*/  SHF.L.U32 R30, R35.reuse, 0x10, RZ ;  /* 0x00000010231e7819 */ /* 0x040fe200000006ff */
[----:B------:R-:W-:Y:S01]  /*7980*/  NOP ;  /* 0x0000000000007918 */ /* 0x000fe20000000000 */
[----:B------:R-:W-:Y:S02]  /*7990*/  LOP3.LUT R32, R35, 0xffff0000, RZ, 0xc0, !PT ;  /* 0xffff000023207812 */ /* 0x000fe400078ec0ff */
[C---:B------:R-:W-:Y:S02]  /*79a0*/  SHF.L.U32 R33, R40.reuse, 0x10, RZ ;  /* 0x0000001028217819 */ /* 0x040fe400000006ff */
[----:B------:R-:W-:Y:S02]  /*79b0*/  LOP3.LUT R34, R40, 0xffff0000, RZ, 0xc0, !PT ;  /* 0xffff000028227812 */ /* 0x000fe400078ec0ff */
[----:B------:R-:W-:Y:S02]  /*79c0*/  MOV R73, UR45 ;  /* 0x0000002d00497c02 */ /* 0x000fe40008000f00 */
[C---:B------:R-:W-:Y:S02]  /*79d0*/  SHF.L.U32 R35, R41.reuse, 0x10, RZ ;  /* 0x0000001029237819 */ /* 0x040fe400000006ff */
[----:B------:R-:W-:Y:S02]  /*79e0*/  LOP3.LUT R36, R41, 0xffff0000, RZ, 0xc0, !PT ;  /* 0xffff000029247812 */ /* 0x000fe400078ec0ff */
[----:B------:R-:W-:Y:S02]  /*79f0*/  SHF.L.U32 R37, R42, 0x10, RZ ;  /* 0x000000102a257819 */ /* 0x000fe400000006ff */
[----:B------:R-:W-:Y:S02]  /*7a00*/  LEA R74, R73, R52, 0xb ;  /* 0x00000034494a7211 */ /* 0x000fe400078e58ff */
[----:B------:R-:W-:Y:S02]  /*7a10*/  IADD3 R62, PT, PT, R62, 0x100, RZ ;  /* 0x000001003e3e7810 */ /* 0x000fe40007ffe0ff */
[----:B------:R-:W-:Y:S02]  /*7a20*/  LEA R77, R74, UR44, 0x1 ;  /* 0x0000002c4a4d7c11 */ /* 0x000fe4000f8e08ff */
[----:B------:R-:W-:Y:S01]  /*7a30*/  LOP3.LUT R62, R62, 0xfefffff8, RZ, 0xc0, !PT ;  /* 0xfefffff83e3e7812 */ /* 0x000fe200078ec0ff */
[----:B-1----:R-:W-:Y:S01]  /*7a40*/  FMUL R4, R24, R4 ;  /* 0x0000000418047220 */ /* 0x002fe20000400000 */
[----:B------:R-:W-:Y:S01]  /*7a50*/  IADD3 R76, PT, PT, R76, R77, RZ ;  /* 0x0000004d4c4c7210 */ /* 0x000fe20007ffe0ff */
[C---:B------:R-:W-:Y:S01]  /*7a60*/  FMUL R5, R24.reuse, R5 ;  /* 0x0000000518057220 */ /* 0x040fe20000400000 */
[----:B------:R1:W-:Y:S01]  /*7a70*/  SYNCS.ARRIVE.TRANS64.RED.A1T0 RZ, [R62+URZ], RZ ;  /* 0x000000ff3eff79a7 */ /* 0x0003e200081004ff */
[C---:B------:R-:W-:Y:S01]  /*7a80*/  FFMA R4, R27.reuse, R20, R4 ;  /* 0x000000141b047223 */ /* 0x040fe20000000004 */
[C---:B------:R-:W-:Y:S01]  /*7a90*/  FMUL R6, R24.reuse, R6 ;  /* 0x0000000618067220 */ /* 0x040fe20000400000 */
[C---:B------:R-:W-:Y:S01]  /*7aa0*/  FFMA R5, R27.reuse, R26, R5 ;  /* 0x0000001a1b057223 */ /* 0x040fe20000000005 */
[C---:B------:R-:W-:Y:S01]  /*7ab0*/  FMUL R0, R24.reuse, R7 ;  /* 0x0000000718007220 */ /* 0x040fe20000400000 */
[C---:B------:R-:W-:Y:S01]  /*7ac0*/  FMUL R2, R24.reuse, R8 ;  /* 0x0000000818027220 */ /* 0x040fe20000400000 */
[C---:B------:R-:W-:Y:S01]  /*7ad0*/  FMUL R3, R24.reuse, R9 ;  /* 0x0000000918037220 */ /* 0x040fe20000400000 */
[C---:B------:R-:W-:Y:S01]  /*7ae0*/  FFMA R6, R27.reuse, R21, R6 ;  /* 0x000000151b067223 */ /* 0x040fe20000000006 */
        /* <DEDUP_REMOVED lines=10> */
[----:B------:R-:W-:Y:S01]  /*7b90*/  FMUL R15, R24, R15 ;  /* 0x0000000f180f7220 */ /* 0x000fe20000400000 */
[C---:B------:R-:W-:Y:S01]  /*7ba0*/  FFMA R8, R27.reuse, R33, R8 ;  /* 0x000000211b087223 */ /* 0x040fe20000000008 */
[----:B------:R-:W-:Y:S01]  /*7bb0*/  LOP3.LUT R38, R42, 0xffff0000, RZ, 0xc0, !PT ;  /* 0xffff00002a267812 */ /* 0x000fe200078ec0ff */
[C---:B------:R-:W-:Y:S01]  /*7bc0*/  FMUL R12, R24.reuse, R16 ;  /* 0x00000010180c7220 */ /* 0x040fe20000400000 */
[----:B------:R-:W-:Y:S01]  /*7bd0*/  FFMA R9, R27, R34, R9 ;  /* 0x000000221b097223 */ /* 0x000fe20000000009 */
[----:B------:R-:W-:Y:S01]  /*7be0*/  SHF.L.U32 R39, R43, 0x10, RZ ;  /* 0x000000102b277819 */ /* 0x000fe200000006ff */
[C---:B------:R-:W-:Y:S01]  /*7bf0*/  FMUL R13, R24.reuse, R17 ;  /* 0x00000011180d7220 */ /* 0x040fe20000400000 */
[----:B------:R-:W-:Y:S01]  /*7c00*/  FFMA R10, R27, R35, R10 ;  /* 0x000000231b0a7223 */ /* 0x000fe2000000000a */
[----:B------:R-:W-:Y:S01]  /*7c10*/  LOP3.LUT R40, R43, 0xffff0000, RZ, 0xc0, !PT ;  /* 0xffff00002b287812 */ /* 0x000fe200078ec0ff */
[C---:B------:R-:W-:Y:S01]  /*7c20*/  FMUL R14, R24.reuse, R18 ;  /* 0x00000012180e7220 */ /* 0x040fe20000400000 */
[----:B------:R-:W-:Y:S01]  /*7c30*/  FFMA R15, R27, R36, R15 ;  /* 0x000000241b0f7223 */ /* 0x000fe2000000000f */
[----:B------:R-:W-:Y:S01]  /*7c40*/  FMUL R19, R24, R19 ;  /* 0x0000001318137220 */ /* 0x000fe20000400000 */
[----:B------:R-:W-:Y:S01]  /*7c50*/  F2FP.BF16.F32.PACK_AB R56, R5, R4 ;  /* 0x000000040538723e */ /* 0x000fe200000010ff */
[C---:B------:R-:W-:Y:S01]  /*7c60*/  FFMA R12, R27.reuse, R37, R12 ;  /* 0x000000251b0c7223 */ /* 0x040fe2000000000c */
[----:B------:R-:W-:Y:S01]  /*7c70*/  F2FP.BF16.F32.PACK_AB R57, R0, R6 ;  /* 0x000000060039723e */ /* 0x000fe200000010ff */
[----:B------:R-:W-:Y:S01]  /*7c80*/  FFMA R13, R27, R38, R13 ;  /* 0x000000261b0d7223 */ /* 0x000fe2000000000d */
[----:B------:R-:W-:Y:S01]  /*7c90*/  F2FP.BF16.F32.PACK_AB R58, R3, R2 ;  /* 0x00000002033a723e */ /* 0x000fe200000010ff */
[----:B------:R-:W-:Y:S01]  /*7ca0*/  FFMA R14, R27, R39, R14 ;  /* 0x000000271b0e7223 */ /* 0x000fe2000000000e */
[----:B------:R-:W-:Y:S01]  /*7cb0*/  F2FP.BF16.F32.PACK_AB R59, R11, R7 ;  /* 0x000000070b3b723e */ /* 0x000fe200000010ff */
[----:B------:R-:W-:Y:S01]  /*7cc0*/  FFMA R19, R27, R40, R19 ;  /* 0x000000281b137223 */ /* 0x000fe20000000013 */
[----:B------:R-:W-:Y:S02]  /*7cd0*/  F2FP.BF16.F32.PACK_AB R72, R9, R8 ;  /* 0x000000080948723e */ /* 0x000fe400000010ff */
[----:B------:R-:W-:Y:S01]  /*7ce0*/  F2FP.BF16.F32.PACK_AB R73, R15, R10 ;  /* 0x0000000a0f49723e */ /* 0x000fe200000010ff */
[----:B------:R1:W-:Y:S01]  /*7cf0*/  STS.128 [R77+0x200], R56 ;  /* 0x000200384d007388 */ /* 0x0003e20000000c00 */
        /* <DEDUP_REMOVED lines=12> */
[----:B------:R-:W-:Y:S02]  /*7dc0*/  ULEA UR5, UR45, UR44, 0xc ;  /* 0x0000002c2d057291 */ /* 0x000fe4000f8e60ff */
[----:B------:R-:W-:Y:S02]  /*7dd0*/  UIADD3 UR13, UPT, UPT, UR49, 0x10, URZ ;  /* 0x00000010310d7890 */ /* 0x000fe4000fffe0ff */
[----:B------:R-:W-:Y:S02]  /*7de0*/  UIADD3 UR12, UPT, UPT, UR5, 0x200, URZ ;  /* 0x00000200050c7890 */ /* 0x000fe4000fffe0ff */
[----:B------:R-:W-:Y:S01]  /*7df0*/  UIADD3 UR8, UPT, UPT, UR5, 0xa00, URZ ;  /* 0x00000a0005087890 */ /* 0x000fe2000fffe0ff */
[----:B------:R-:W-:Y:S01]  /*7e00*/  UMOV UR14, UR50 ;  /* 0x00000032000e7c82 */ /* 0x000fe20008000000 */
[----:B------:R-:W-:Y:S01]  /*7e10*/  UMOV UR15, UR36 ;  /* 0x00000024000f7c82 */ /* 0x000fe20008000000 */
[----:B------:R-:W-:Y:S01]  /*7e20*/  UIADD3 UR9, UPT, UPT, UR49, 0x30, URZ ;  /* 0x0000003031097890 */ /* 0x000fe2000fffe0ff */
[----:B------:R-:W-:Y:S01]  /*7e30*/  UMOV UR10, UR50 ;  /* 0x00000032000a7c82 */ /* 0x000fe20008000000 */
[----:B------:R-:W-:Y:S01]  /*7e40*/  UMOV UR11, UR36 ;  /* 0x00000024000b7c82 */ /* 0x000fe20008000000 */
[----:B--2---:R-:W-:Y:S04]  /*7e50*/  UIADD3 UR4, UP0, UPT, UR6, 0x680, URZ ;  /* 0x0000068006047890 */ /* 0x004fe8000ff1e0ff */
[----:B------:R-:W-:Y:S09]  /*7e60*/  UIADD3.X UR5, UPT, UPT, URZ, UR7, URZ, UP0, !UPT ;  /* 0x00000007ff057290 */ /* 0x000ff200087fe4ff */
[----:B------:R2:W-:Y:S01]  /*7e70*/  UTMASTG.3D [UR12], [UR4] ;  /* 0x0000000c040073b5 */ /* 0x0005e20008010000 */
[----:B------:R2:W-:Y:S02]  /*7e80*/  UTMASTG.3D [UR8], [UR4] ;  /* 0x00000008040073b5 */ /* 0x0005e40008010000 */
[----:B--2---:R0:W-:Y:S02]  /*7e90*/  UTMACMDFLUSH ;  /* 0x00000000000079b7 */ /* 0x0041e40000000000 */
.L_x_132:
[----:B------:R-:W-:Y:S05]  /*7ea0*/  BSYNC.RECONVERGENT B0 ;  /* 0x0000000000007941 */ /* 0x000fea0003800200 */
.L_x_131:
[----:B------:R-:W-:Y:S01]  /*7eb0*/  UIADD3 UR4, UPT, UPT, UR45, 0x1, URZ ;  /* 0x000000012d047890 */ /* 0x000fe2000fffe0ff */
[----:B------:R-:W-:Y:S03]  /*7ec0*/  BSSY.RECONVERGENT B0, `(.L_x_133) ;  /* 0x0000008000007945 */ /* 0x000fe60003800200 */
[----:B------:R-:W-:Y:S04]  /*7ed0*/  UISETP.NE.AND UP0, UPT, UR4, 0x3, UPT ;  /* 0x000000030400788c */ /* 0x000fe8000bf05270 */
[----:B------:R-:W-:Y:S02]  /*7ee0*/  UISETP.EQ.XOR UP1, UPT, UR46, 0x3, !UP0 ;  /* 0x000000032e00788c */ /* 0x000fe4000c722a70 */
[----:B------:R-:W-:Y:S02]  /*7ef0*/  USEL UR47, UR4, URZ, UP0 ;  /* 0x000000ff042f7287 */ /* 0x000fe40008000000 */
[----:B------:R-:W-:Y:S04]  /*7f00*/  USEL UR5, URZ, 0x1, !UP1 ;  /* 0x00000001ff057887 */ /* 0x000fe8000c800000 */
[----:B------:R-:W-:Y:S01]  /*7f10*/  ULOP3.LUT UR54, UR54, UR5, URZ, 0x3c, !UPT ;  /* 0x0000000536367292 */ /* 0x000fe2000f8e3cff */
[----:B------:R-:W-:Y:S11]  /*7f20*/  @P0 BRA `(.L_x_134) ;  /* 0x0000000000040947 */ /* 0x000ff60003800000 */
[----:B------:R-:W-:Y:S04]  /*7f30*/  DEPBAR.LE SB0, 0x1 ;  /* 0x000080400000791a */ /* 0x000fe80000000000 */
.L_x_134:
[----:B------:R-:W-:Y:S05]  /*7f40*/  BSYNC.RECONVERGENT B0 ;  /* 0x0000000000007941 */ /* 0x000fea0003800200 */
.L_x_133:
[----:B------:R-:W-:Y:S01]  /*7f50*/  BAR.SYNC.DEFER_BLOCKING 0x1, 0x80 ;  /* 0x0042000000007b1d */ /* 0x000fe20000010000 */
[----:B------:R-:W-:Y:S01]  /*7f60*/  UISETP.NE.AND UP0, UPT, UR53, -0x2, UPT ;  /* 0xfffffffe3500788c */ /* 0x000fe2000bf05270 */
[----:B------:R-:W-:Y:S08]  /*7f70*/  IADD3 R0, PT, PT, R22, 0x1, RZ ;  /* 0x0000000116007810 */ /* 0x000ff00007ffe0ff */
[----:B------:R-:W-:Y:S05]  /*7f80*/  BRA.U !UP0, `(.L_x_135) ;  /* 0x0000000108287547 */ /* 0x000fea000b800000 */
[----:B------:R-:W-:Y:S01]  /*7f90*/  ISETP.NE.AND P0, PT, R71, RZ, PT ;  /* 0x000000ff4700720c */ /* 0x000fe20003f05270 */
[----:B------:R-:W-:Y:S01]  /*7fa0*/  IMAD.U32 R3, RZ, RZ, UR52 ;  /* 0x00000034ff037e24 */ /* 0x000fe2000f8e00ff */
[----:B------:R-:W-:Y:S01]  /*7fb0*/  UIADD3 UR4, UPT, UPT, UR52, 0x1, URZ ;  /* 0x0000000134047890 */ /* 0x000fe2000fffe0ff */
[----:B------:R-:W-:Y:S03]  /*7fc0*/  IMAD.U32 R2, RZ, RZ, UR55 ;  /* 0x00000037ff027e24 */ /* 0x000fe6000f8e00ff */
[----:B------:R-:W-:Y:S04]  /*7fd0*/  UISETP.NE.AND UP0, UPT, UR4, 0x3, UPT ;  /* 0x000000030400788c */ /* 0x000fe8000bf05270 */
[----:B------:R-:W-:Y:S03]  /*7fe0*/  USEL UR52, UR4, URZ, UP0 ;  /* 0x000000ff04347287 */ /* 0x000fe60008000000 */
[----:B------:R-:W-:Y:S05]  /*7ff0*/  @P0 LEA R3, R3, UR44, 0x3 ;  /* 0x0000002c03030c11 */ /* 0x000fea000f8e18ff */
[----:B------:R-:W-:Y:S05]  /*8000*/  @P0 VIADD R3, R3, 0x98 ;  /* 0x0000009803030836 */ /* 0x000fea0000000000 */
[----:B------:R-:W-:Y:S04]  /*8010*/  @P0 PRMT R2, R2, 0x654, R3 ;  /* 0x0000065402020816 */ /* 0x000fe80000000003 */
[----:B------:R2:W-:Y:S03]  /*8020*/  @P0 SYNCS.ARRIVE.TRANS64.RED.A1T0 RZ, [R2+URZ], RZ ;  /* 0x000000ff02ff09a7 */ /* 0x0005e600081004ff */
.L_x_135:
[----:B------:R-:W-:Y:S01]  /*8030*/  R2UR UR6, R70 ;  /* 0x00000000460672ca */ /* 0x000fe200000e0000 */
[----:B------:R-:W-:Y:S01]  /*8040*/  UIADD3 UR53, UPT, UPT, UR53, 0x2, URZ ;  /* 0x0000000235357890 */ /* 0x000fe2000fffe0ff */
[----:B------:R-:W-:Y:S02]  /*8050*/  R2UR UR5, R60 ;  /* 0x000000003c0572ca */ /* 0x000fe400000e0000 */
[----:B------:R-:W-:Y:S02]  /*8060*/  R2UR UR4, R61 ;  /* 0x000000003d0472ca */ /* 0x000fe400000e0000 */
[----:B------:R-:W-:Y:S02]  /*8070*/  R2UR UR36, R68 ;  /* 0x00000000442472ca */ /* 0x000fe400000e0000 */
[----:B------:R-:W-:Y:S02]  /*8080*/  ISETP.NE.AND P0, PT, R64, 0x2, PT ;  /* 0x000000024000780c */ /* 0x000fe40003f05270 */
[----:B------:R-:W-:Y:S02]  /*8090*/  ISETP.NE.AND P1, PT, R0, 0x4, PT ;  /* 0x000000040000780c */ /* 0x000fe40003f25270 */
[----:B--2---:R-:W-:Y:S01]  /*80a0*/  SEL R2, RZ, 0x1, P0 ;  /* 0x00000001ff027807 */ /* 0x004fe20000000000 */
[----:B------:R-:W-:Y:S01]  /*80b0*/  UISETP.NE.AND UP0, UPT, UR6, URZ, UPT ;  /* 0x000000ff0600728c */ /* 0x000fe2000bf05270 */
[----:B------:R-:W-:Y:S01]  /*80c0*/  SEL R3, RZ, 0x1, P1 ;  /* 0x00000001ff037807 */ /* 0x000fe20000800000 */
[----:B------:R-:W-:Y:S01]  /*80d0*/  UIADD3 UR26, UPT, UPT, UR37, UR5, URZ ;  /* 0x00000005251a7290 */ /* 0x000fe2000fffe0ff */
[----:B------:R-:W-:Y:S01]  /*80e0*/  LOP3.LUT R65, R65, R2, RZ, 0x3c, !PT ;  /* 0x0000000241417212 */ /* 0x000fe200078e3cff */
[----:B------:R-:W-:Y:S01]  /*80f0*/  UIADD3 UR20, UPT, UPT, UR38, UR4, URZ ;  /* 0x0000000426147290 */ /* 0x000fe2000fffe0ff */
[----:B------:R-:W-:Y:S02]  /*8100*/  LOP3.LUT R66, R66, R3, RZ, 0x3c, !PT ;  /* 0x0000000342427212 */ /* 0x000fe400078e3cff */
[----:B------:R-:W-:Y:S02]  /*8110*/  SEL R64, R64, RZ, P0 ;  /* 0x000000ff40407207 */ /* 0x000fe40000000000 */
[----:B------:R-:W-:Y:S01]  /*8120*/  SEL R22, R0, RZ, P1 ;  /* 0x000000ff00167207 */ /* 0x000fe20000800000 */
[----:B------:R-:W-:Y:S06]  /*8130*/  BRA.U UP0, `(.L_x_136) ;  /* 0xffffffdd00607547 */ /* 0x000fec000b83ffff */
[----:B------:R-:W2:Y:S01]  /*8140*/  LDCU.64 UR4, c[0x0][0x888] ;  /* 0x00011100ff0477ac */ /* 0x000ea20008000a00 */
[----:B------:R-:W3:Y:S01]  /*8150*/  LDCU.64 UR6, c[0x0][0x890] ;  /* 0x00011200ff0677ac */ /* 0x000ee20008000a00 */
[----:B--2---:R-:W-:Y:S02]  /*8160*/  ISETP.NE.U32.AND P2, PT, RZ, UR4, PT ;  /* 0x00000004ff007c0c */ /* 0x004fe4000bf45070 */
[----:B---3--:R-:W-:Y:S02]  /*8170*/  ISETP.NE.U32.AND P1, PT, RZ, UR6, PT ;  /* 0x00000006ff007c0c */ /* 0x008fe4000bf25070 */
[----:B------:R-:W-:Y:S02]  /*8180*/  ISETP.NE.AND.EX P2, PT, RZ, UR5, PT, P2 ;  /* 0x00000005ff007c0c */ /* 0x000fe4000bf45320 */
[----:B------:R-:W-:-:S13]  /*8190*/  ISETP.NE.AND.EX P0, PT, RZ, UR7, PT, P1 ;  /* 0x00000007ff007c0c */ /* 0x000fda000bf05310 */
[----:B------:R-:W-:Y:S05]  /*81a0*/  @P2 BRA P0, `(.L_x_137) ;  /* 0x00000000003c2947 */ /* 0x000fea0000000000 */
[----:B------:R-:W-:-:S13]  /*81b0*/  ISETP.NE.AND.EX P1, PT, RZ, UR7, PT, P1 ;  /* 0x00000007ff007c0c */ /* 0x000fda000bf25310 */
[----:B------:R-:W-:Y:S05]  /*81c0*/  @P1 BRA `(.L_x_138) ;  /* 0x00000000000c1947 */ /* 0x000fea0003800000 */
[----:B------:R-:W-:-:S13]  /*81d0*/  FSETP.NEU.AND P0, PT, R27, RZ, PT ;  /* 0x000000ff1b00720b */ /* 0x000fda0003f0d000 */
[----:B------:R-:W-:Y:S05]  /*81e0*/  @!P0 EXIT ;  /* 0x000000000000894d */ /* 0x000fea0003800000 */
[----:B------:R-:W-:Y:S05]  /*81f0*/  BRA `(.L_x_137) ;  /* 0x0000000000287947 */ /* 0x000fea0003800000 */
.L_x_138:
[----:B------:R-:W-:Y:S01]  /*8200*/  ISETP.NE.AND P0, PT, R63, RZ, PT ;  /* 0x000000ff3f00720c */ /* 0x000fe20003f05270 */
[----:B------:R-:W-:-:S12]  /*8210*/  BSSY.RECONVERGENT B0, `(.L_x_137) ;  /* 0x0000008000007945 */ /* 0x000fd80003800200 */
[----:B------:R-:W-:Y:S05]  /*8220*/  @P0 BRA `(.L_x_139) ;  /* 0x0000000000100947 */ /* 0x000fea0003800000 */
[----:B------:R-:W-:-:S04]  /*8230*/  ISETP.NE.U32.AND P0, PT, RZ, UR4, PT ;  /* 0x00000004ff007c0c */ /* 0x000fc8000bf05070 */
[----:B------:R-:W-:-:S13]  /*8240*/  ISETP.NE.AND.EX P0, PT, RZ, UR5, PT, P0 ;  /* 0x00000005ff007c0c */ /* 0x000fda000bf05300 */
[----:B------:R-:W-:Y:S05]  /*8250*/  @!P0 EXIT ;  /* 0x000000000000894d */ /* 0x000fea0003800000 */
[----:B------:R-:W-:Y:S05]  /*8260*/  BRA `(.L_x_140) ;  /* 0x0000000000087947 */ /* 0x000fea0003800000 */
.L_x_139:
[----:B------:R-:W-:-:S13]  /*8270*/  FSETP.NEU.AND P0, PT, R27, RZ, PT ;  /* 0x000000ff1b00720b */ /* 0x000fda0003f0d000 */
[----:B------:R-:W-:Y:S05]  /*8280*/  @!P0 EXIT ;  /* 0x000000000000894d */ /* 0x000fea0003800000 */
.L_x_140:
[----:B------:R-:W-:Y:S05]  /*8290*/  BSYNC.RECONVERGENT B0 ;  /* 0x0000000000007941 */ /* 0x000fea0003800200 */
.L_x_137:
[----:B------:R-:W-:Y:S01]  /*82a0*/  ULEA UR6, UR52, UR44, 0x3 ;  /* 0x0000002c34067291 */ /* 0x000fe2000f8e18ff */
[----:B------:R-:W-:-:S04]  /*82b0*/  DEPBAR.LE SB0, 0x0 ;  /* 0x000080000000791a */ /* 0x000fc80000000000 */
[----:B------:R-:W-:-:S04]  /*82c0*/  UIADD3 UR6, UPT, UPT, UR6, 0x98, URZ ;  /* 0x0000009806067890 */ /* 0x000fc8000fffe0ff */
[----:B------:R-:W-:-:S09]  /*82d0*/  UPRMT UR6, UR55, 0x654, UR6 ;  /* 0x0000065437067896 */ /* 0x000fd20008000006 */
[----:B------:R-:W-:Y:S01]  /*82e0*/  SYNCS.ARRIVE.TRANS64.RED.A1T0 RZ, [UR6], RZ ;  /* 0x000000ffffff79a7 */ /* 0x000fe20008100406 */
[----:B------:R-:W-:Y:S05]  /*82f0*/  EXIT ;  /* 0x000000000000794d */ /* 0x000fea0003800000 */
.L_x_24:
[----:B---3--:R3:W4:Y:S02]  /*8300*/  SYNCS.PHASECHK.TRANS64.TRYWAIT P0, [R3+URZ+0x130], R2 ;  /* 0x00013002030075a7 */ /* 0x00872400080011ff */
[----:B----4-:R-:W-:Y:S05]  /*8310*/  @!P0 NANOSLEEP.SYNCS 0x989680 ;  /* 0x009896800000895d */ /* 0x010fea0003900000 */
[----:B------:R-:W4:Y:S02]  /*8320*/  @!P0 SYNCS.PHASECHK.TRANS64 P0, [R3+URZ+0x130], R2 ;  /* 0x00013002030085a7 */ /* 0x000f2400080010ff */
[----:B----4-:R-:W-:Y:S05]  /*8330*/  @!P0 BRA `(.L_x_24) ;  /* 0xfffffffc00f08947 */ /* 0x010fea000383ffff */
[----:B------:R-:W-:Y:S05]  /*8340*/  BRA `(.L_x_141) ;  /* 0xffffff9400f87947 */ /* 0x000fea000383ffff */
.L_x_27:
[----:B--2---:R-:W-:-:S07]  /*8350*/  MOV R0, UR5 ;  /* 0x0000000500007c02 */ /* 0x004fce0008000f00 */
.L_x_142:
[----:B--2---:R2:W3:Y:S02]  /*8360*/  SYNCS.PHASECHK.TRANS64.TRYWAIT P0, [R0+URZ+0x40], R3 ;  /* 0x00004003000075a7 */ /* 0x0044e400080011ff */
[----:B---3--:R-:W-:Y:S05]  /*8370*/  @!P0 NANOSLEEP.SYNCS 0x989680 ;  /* 0x009896800000895d */ /* 0x008fea0003900000 */
[----:B------:R-:W3:Y:S02]  /*8380*/  @!P0 SYNCS.PHASECHK.TRANS64 P0, [R0+URZ+0x40], R3 ;  /* 0x00004003000085a7 */ /* 0x000ee400080010ff */
[----:B---3--:R-:W-:Y:S05]  /*8390*/  @!P0 BRA `(.L_x_142) ;  /* 0xfffffffc00f08947 */ /* 0x008fea000383ffff */
[----:B------:R-:W-:Y:S05]  /*83a0*/  BRA `(.L_x_26) ;  /* 0xffffff9800507947 */ /* 0x000fea000383ffff */
.L_x_36:
[----:B-1----:R-:W-:-:S07]  /*83b0*/  MOV R0, UR6 ;  /* 0x0000000600007c02 */ /* 0x002fce0008000f00 */
.L_x_143:
[----:B-1----:R1:W2:Y:S02]  /*83c0*/  SYNCS.PHASECHK.TRANS64.TRYWAIT P0, [R0+URZ+0x40], R3 ;  /* 0x00004003000075a7 */ /* 0x0022a400080011ff */
[----:B--2---:R-:W-:Y:S05]  /*83d0*/  @!P0 NANOSLEEP.SYNCS 0x989680 ;  /* 0x009896800000895d */ /* 0x004fea0003900000 */
[----:B------:R-:W2:Y:S02]  /*83e0*/  @!P0 SYNCS.PHASECHK.TRANS64 P0, [R0+URZ+0x40], R3 ;  /* 0x00004003000085a7 */ /* 0x000ea400080010ff */
[----:B--2---:R-:W-:Y:S05]  /*83f0*/  @!P0 BRA `(.L_x_143) ;  /* 0xfffffffc00f08947 */ /* 0x004fea000383ffff */
[----:B------:R-:W-:Y:S05]  /*8400*/  BRA `(.L_x_35) ;  /* 0xffffff9c005c7947 */ /* 0x000fea000383ffff */
.L_x_43:
[----:B-1----:R1:W4:Y:S02]  /*8410*/  SYNCS.PHASECHK.TRANS64.TRYWAIT P0, [R3+URZ+0xc0], R0 ;  /* 0x0000c000030075a7 */ /* 0x00232400080011ff */
[----:B----4-:R-:W-:Y:S05]  /*8420*/  @!P0 NANOSLEEP.SYNCS 0x989680 ;  /* 0x009896800000895d */ /* 0x010fea0003900000 */
[----:B------:R-:W4:Y:S02]  /*8430*/  @!P0 SYNCS.PHASECHK.TRANS64 P0, [R3+URZ+0xc0], R0 ;  /* 0x0000c000030085a7 */ /* 0x000f2400080010ff */
[----:B----4-:R-:W-:Y:S05]  /*8440*/  @!P0 BRA `(.L_x_43) ;  /* 0xfffffffc00f08947 */ /* 0x010fea000383ffff */
[----:B------:R-:W-:Y:S05]  /*8450*/  BRA `(.L_x_144) ;  /* 0xffffffa000487947 */ /* 0x000fea000383ffff */
.L_x_47:
[----:B-1----:R-:W-:-:S07]  /*8460*/  MOV R0, UR4 ;  /* 0x0000000400007c02 */ /* 0x002fce0008000f00 */
.L_x_145:
[----:B-1----:R1:W2:Y:S02]  /*8470*/  SYNCS.PHASECHK.TRANS64.TRYWAIT P0, [R0+URZ], R3 ;  /* 0x00000003000075a7 */ /* 0x0022a400080011ff */
[----:B--2---:R-:W-:Y:S05]  /*8480*/  @!P0 NANOSLEEP.SYNCS 0x989680 ;  /* 0x009896800000895d */ /* 0x004fea0003900000 */
[----:B------:R-:W2:Y:S02]  /*8490*/  @!P0 SYNCS.PHASECHK.TRANS64 P0, [R0+URZ], R3 ;  /* 0x00000003000085a7 */ /* 0x000ea400080010ff */
[----:B--2---:R-:W-:Y:S05]  /*84a0*/  @!P0 BRA `(.L_x_145) ;  /* 0xfffffffc00f08947 */ /* 0x004fea000383ffff */
[----:B------:R-:W-:Y:S05]  /*84b0*/  BRA `(.L_x_146) ;  /* 0xffffffa400f47947 */ /* 0x000fea000383ffff */
.L_x_48:
[----:B------:R-:W-:-:S07]  /*84c0*/  MOV R0, UR5 ;  /* 0x0000000500007c02 */ /* 0x000fce0008000f00 */
.L_x_147:
[----:B-1----:R1:W2:Y:S02]  /*84d0*/  SYNCS.PHASECHK.TRANS64.TRYWAIT P0, [R0+URZ], R3 ;  /* 0x00000003000075a7 */ /* 0x0022a400080011ff */
[----:B--2---:R-:W-:Y:S05]  /*84e0*/  @!P0 NANOSLEEP.SYNCS 0x989680 ;  /* 0x009896800000895d */ /* 0x004fea0003900000 */
[----:B------:R-:W2:Y:S02]  /*84f0*/  @!P0 SYNCS.PHASECHK.TRANS64 P0, [R0+URZ], R3 ;  /* 0x00000003000085a7 */ /* 0x000ea400080010ff */
[----:B--2---:R-:W-:Y:S05]  /*8500*/  @!P0 BRA `(.L_x_147) ;  /* 0xfffffffc00f08947 */ /* 0x004fea000383ffff */
[----:B------:R-:W-:Y:S05]  /*8510*/  BRA `(.L_x_148) ;  /* 0xffffffa800007947 */ /* 0x000fea000383ffff */
.L_x_49:
[----:B------:R-:W-:-:S07]  /*8520*/  MOV R0, UR5 ;  /* 0x0000000500007c02 */ /* 0x000fce0008000f00 */
.L_x_149:
[----:B-1----:R1:W2:Y:S02]  /*8530*/  SYNCS.PHASECHK.TRANS64.TRYWAIT P0, [R0+URZ], R3 ;  /* 0x00000003000075a7 */ /* 0x0022a400080011ff */
[----:B--2---:R-:W-:Y:S05]  /*8540*/  @!P0 NANOSLEEP.SYNCS 0x989680 ;  /* 0x009896800000895d */ /* 0x004fea0003900000 */
[----:B------:R-:W2:Y:S02]  /*8550*/  @!P0 SYNCS.PHASECHK.TRANS64 P0, [R0+URZ], R3 ;  /* 0x00000003000085a7 */ /* 0x000ea400080010ff */
[----:B--2---:R-:W-:Y:S05]  /*8560*/  @!P0 BRA `(.L_x_149) ;  /* 0xfffffffc00f08947 */ /* 0x004fea000383ffff */
[----:B------:R-:W-:Y:S05]  /*8570*/  BRA `(.L_x_150) ;  /* 0xffffffa8000c7947 */ /* 0x000fea000383ffff */
.L_x_50:
[----:B------:R-:W-:-:S07]  /*8580*/  MOV R0, UR5 ;  /* 0x0000000500007c02 */ /* 0x000fce0008000f00 */
.L_x_151:
[----:B-1----:R1:W2:Y:S02]  /*8590*/  SYNCS.PHASECHK.TRANS64.TRYWAIT P0, [R0+URZ], R3 ;  /* 0x00000003000075a7 */ /* 0x0022a400080011ff */
[----:B--2---:R-:W-:Y:S05]  /*85a0*/  @!P0 NANOSLEEP.SYNCS 0x989680 ;  /* 0x009896800000895d */ /* 0x004fea0003900000 */
[----:B------:R-:W2:Y:S02]  /*85b0*/  @!P0 SYNCS.PHASECHK.TRANS64 P0, [R0+URZ], R3 ;  /* 0x00000003000085a7 */ /* 0x000ea400080010ff */
[----:B--2---:R-:W-:Y:S05]  /*85c0*/  @!P0 BRA `(.L_x_151) ;  /* 0xfffffffc00f08947 */ /* 0x004fea000383ffff */
[----:B------:R-:W-:Y:S05]  /*85d0*/  BRA `(.L_x_152) ;  /* 0xffffffa800187947 */ /* 0x000fea000383ffff */
.L_x_51:
[----:B------:R-:W-:-:S07]  /*85e0*/  MOV R0, UR5 ;  /* 0x0000000500007c02 */ /* 0x000fce0008000f00 */
.L_x_153:
[----:B-1----:R1:W2:Y:S02]  /*85f0*/  SYNCS.PHASECHK.TRANS64.TRYWAIT P0, [R0+URZ], R3 ;  /* 0x00000003000075a7 */ /* 0x0022a400080011ff */
[----:B--2---:R-:W-:Y:S05]  /*8600*/  @!P0 NANOSLEEP.SYNCS 0x989680 ;  /* 0x009896800000895d */ /* 0x004fea0003900000 */
[----:B------:R-:W2:Y:S02]  /*8610*/  @!P0 SYNCS.PHASECHK.TRANS64 P0, [R0+URZ], R3 ;  /* 0x00000003000085a7 */ /* 0x000ea400080010ff */
[----:B--2---:R-:W-:Y:S05]  /*8620*/  @!P0 BRA `(.L_x_153) ;  /* 0xfffffffc00f08947 */ /* 0x004fea000383ffff */
[----:B------:R-:W-:Y:S05]  /*8630*/  BRA `(.L_x_154) ;  /* 0xffffffa800247947 */ /* 0x000fea000383ffff */
.L_x_52:
[----:B------:R-:W-:-:S07]  /*8640*/  MOV R0, UR5 ;  /* 0x0000000500007c02 */ /* 0x000fce0008000f00 */
.L_x_155:
[----:B-1----:R1:W2:Y:S02]  /*8650*/  SYNCS.PHASECHK.TRANS64.TRYWAIT P0, [R0+URZ], R3 ;  /* 0x00000003000075a7 */ /* 0x0022a400080011ff */
[----:B--2---:R-:W-:Y:S05]  /*8660*/  @!P0 NANOSLEEP.SYNCS 0x989680 ;  /* 0x009896800000895d */ /* 0x004fea0003900000 */
[----:B------:R-:W2:Y:S02]  /*8670*/  @!P0 SYNCS.PHASECHK.TRANS64 P0, [R0+URZ], R3 ;  /* 0x00000003000085a7 */ /* 0x000ea400080010ff */
[----:B--2---:R-:W-:Y:S05]  /*8680*/  @!P0 BRA `(.L_x_155) ;  /* 0xfffffffc00f08947 */ /* 0x004fea000383ffff */
[----:B------:R-:W-:Y:S05]  /*8690*/  BRA `(.L_x_156) ;  /* 0xffffffa800307947 */ /* 0x000fea000383ffff */
.L_x_53:
[----:B------:R-:W-:-:S07]  /*86a0*/  MOV R0, UR5 ;  /* 0x0000000500007c02 */ /* 0x000fce0008000f00 */
.L_x_157:
[----:B-1----:R1:W2:Y:S02]  /*86b0*/  SYNCS.PHASECHK.TRANS64.TRYWAIT P0, [R0+URZ], R3 ;  /* 0x00000003000075a7 */ /* 0x0022a400080011ff */
[----:B--2---:R-:W-:Y:S05]  /*86c0*/  @!P0 NANOSLEEP.SYNCS 0x989680 ;  /* 0x009896800000895d */ /* 0x004fea0003900000 */
[----:B------:R-:W2:Y:S02]  /*86d0*/  @!P0 SYNCS.PHASECHK.TRANS64 P0, [R0+URZ], R3 ;  /* 0x00000003000085a7 */ /* 0x000ea400080010ff */
[----:B--2---:R-:W-:Y:S05]  /*86e0*/  @!P0 BRA `(.L_x_157) ;  /* 0xfffffffc00f08947 */ /* 0x004fea000383ffff */
[----:B------:R-:W-:Y:S05]  /*86f0*/  BRA `(.L_x_158) ;  /* 0xffffffa8003c7947 */ /* 0x000fea000383ffff */
.L_x_56:
[----:B--2---:R2:W3:Y:S02]  /*8700*/  SYNCS.PHASECHK.TRANS64.TRYWAIT P0, [R2+URZ+0x120], R5 ;  /* 0x00012005020075a7 */ /* 0x0044e400080011ff */
[----:B---3--:R-:W-:Y:S05]  /*8710*/  @!P0 NANOSLEEP.SYNCS 0x989680 ;  /* 0x009896800000895d */ /* 0x008fea0003900000 */
[----:B------:R-:W3:Y:S02]  /*8720*/  @!P0 SYNCS.PHASECHK.TRANS64 P0, [R2+URZ+0x120], R5 ;  /* 0x00012005020085a7 */ /* 0x000ee400080010ff */
[----:B---3--:R-:W-:Y:S05]  /*8730*/  @!P0 BRA `(.L_x_56) ;  /* 0xfffffffc00f08947 */ /* 0x008fea000383ffff */
[----:B------:R-:W-:Y:S05]  /*8740*/  BRA `(.L_x_159) ;  /* 0xffffffa800987947 */ /* 0x000fea000383ffff */
.L_x_57:
[----:B------:R-:W-:-:S07]  /*8750*/  MOV R2, UR4 ;  /* 0x0000000400027c02 */ /* 0x000fce0008000f00 */
.L_x_160:
[----:B--2---:R2:W3:Y:S02]  /*8760*/  SYNCS.PHASECHK.TRANS64.TRYWAIT P0, [R2+URZ+0xd0], R5 ;  /* 0x0000d005020075a7 */ /* 0x0044e400080011ff */
[----:B---3--:R-:W-:Y:S05]  /*8770*/  @!P0 NANOSLEEP.SYNCS 0x989680 ;  /* 0x009896800000895d */ /* 0x008fea0003900000 */
[----:B------:R-:W3:Y:S02]  /*8780*/  @!P0 SYNCS.PHASECHK.TRANS64 P0, [R2+URZ+0xd0], R5 ;  /* 0x0000d005020085a7 */ /* 0x000ee400080010ff */
[----:B---3--:R-:W-:Y:S05]  /*8790*/  @!P0 BRA `(.L_x_160) ;  /* 0xfffffffc00f08947 */ /* 0x008fea000383ffff */
[----:B------:R-:W-:Y:S05]  /*87a0*/  BRA `(.L_x_161) ;  /* 0xffffffa800a87947 */ /* 0x000fea000383ffff */
.L_x_58:
[----:B--2---:R2:W3:Y:S02]  /*87b0*/  SYNCS.PHASECHK.TRANS64.TRYWAIT P1, [R2+URZ+0xc0], R5 ;  /* 0x0000c005020075a7 */ /* 0x0044e400080211ff */
[----:B---3--:R-:W-:Y:S05]  /*87c0*/  @!P1 NANOSLEEP.SYNCS 0x989680 ;  /* 0x009896800000995d */ /* 0x008fea0003900000 */
[----:B------:R-:W3:Y:S02]  /*87d0*/  @!P1 SYNCS.PHASECHK.TRANS64 P1, [R2+URZ+0xc0], R5 ;  /* 0x0000c005020095a7 */ /* 0x000ee400080210ff */
[----:B---3--:R-:W-:Y:S05]  /*87e0*/  @!P1 BRA `(.L_x_58) ;  /* 0xfffffffc00f09947 */ /* 0x008fea000383ffff */
[----:B------:R-:W-:Y:S05]  /*87f0*/  BRA `(.L_x_162) ;  /* 0xffffffa800d87947 */ /* 0x000fea000383ffff */
.L_x_61:
[----:B------:R-:W-:-:S07]  /*8800*/  MOV R0, UR4 ;  /* 0x0000000400007c02 */ /* 0x000fce0008000f00 */
.L_x_163:
[----:B--2---:R2:W3:Y:S02]  /*8810*/  SYNCS.PHASECHK.TRANS64.TRYWAIT P0, [R0+URZ+0xd0], R3 ;  /* 0x0000d003000075a7 */ /* 0x0044e400080011ff */
[----:B---3--:R-:W-:Y:S05]  /*8820*/  @!P0 NANOSLEEP.SYNCS 0x989680 ;  /* 0x009896800000895d */ /* 0x008fea0003900000 */
[----:B------:R-:W3:Y:S02]  /*8830*/  @!P0 SYNCS.PHASECHK.TRANS64 P0, [R0+URZ+0xd0], R3 ;  /* 0x0000d003000085a7 */ /* 0x000ee400080010ff */
[----:B---3--:R-:W-:Y:S05]  /*8840*/  @!P0 BRA `(.L_x_163) ;  /* 0xfffffffc00f08947 */ /* 0x008fea000383ffff */
[----:B------:R-:W-:Y:S05]  /*8850*/  BRA `(.L_x_60) ;  /* 0xffffffac002c7947 */ /* 0x000fea000383ffff */
.L_x_70:
[----:B--2---:R-:W-:-:S04]  /*8860*/  MOV R0, UR5 ;  /* 0x0000000500007c02 */ /* 0x004fc80008000f00 */
[----:B------:R2:W3:Y:S03]  /*8870*/  SYNCS.PHASECHK.TRANS64.TRYWAIT P0, [R0+URZ+0x8], R7 ;  /* 0x00000807000075a7 */ /* 0x0004e600080011ff */
[----:B---3--:R-:W-:Y:S05]  /*8880*/  @!P0 NANOSLEEP.SYNCS 0x989680 ;  /* 0x009896800000895d */ /* 0x008fea0003900000 */
[----:B------:R-:W3:Y:S02]  /*8890*/  @!P0 SYNCS.PHASECHK.TRANS64 P0, [R0+URZ+0x8], R7 ;  /* 0x00000807000085a7 */ /* 0x000ee400080010ff */
[----:B---3--:R-:W-:Y:S05]  /*88a0*/  @!P0 BRA `(.L_x_70) ;  /* 0xfffffffc00ec8947 */ /* 0x008fea000383ffff */
[----:B------:R-:W-:Y:S05]  /*88b0*/  BRA `(.L_x_69) ;  /* 0xffffffac00e07947 */ /* 0x000fea000383ffff */
.L_x_72:
[----:B------:R-:W-:Y:S01]  /*88c0*/  BSSY B0, `(.L_x_164) ;  /* 0x0000006000007945 */ /* 0x000fe20003800000 */
[----:B------:R-:W-:-:S07]  /*88d0*/  MOV R15, 0xffffffff ;  /* 0xffffffff000f7802 */ /* 0x000fce0000000f00 */
[----:B-12--5:R-:W-:Y:S05]  /*88e0*/  WARPSYNC.COLLECTIVE R15, `(.L_x_165) ;  /* 0x000000000f0c7348 */ /* 0x026fea0003c00000 */
[----:B------:R-:W-:Y:S02]  /*88f0*/  ELECT P6, UR79, PT ;  /* 0x00000000004f782f */ /* 0x000fe400038c0000 */
[----:B------:R-:W-:Y:S01]  /*8900*/  MOV R14, UR79 ;  /* 0x0000004f000e7c02 */ /* 0x000fe20008000f00 */
[----:B-12--5:R-:W-:Y:S10]  /*8910*/  ENDCOLLECTIVE ;  /* 0x000000000000791b */ /* 0x026ff40003800000 */
.L_x_165:
[----:B------:R-:W-:Y:S05]  /*8920*/  BSYNC B0 ;  /* 0x0000000000007941 */ /* 0x000fea0003800000 */
.L_x_164:
[----:B------:R-:W-:Y:S05]  /*8930*/  BRA `(.L_x_166) ;  /* 0xffffffb000107947 */ /* 0x000fea000383ffff */
.L_x_74:
[----:B--2---:R-:W-:-:S04]  /*8940*/  MOV R0, UR5 ;  /* 0x0000000500007c02 */ /* 0x004fc80008000f00 */
[----:B------:R2:W3:Y:S03]  /*8950*/  SYNCS.PHASECHK.TRANS64.TRYWAIT P0, [R0+URZ+0x8], R5 ;  /* 0x00000805000075a7 */ /* 0x0004e600080011ff */
[----:B---3--:R-:W-:Y:S05]  /*8960*/  @!P0 NANOSLEEP.SYNCS 0x989680 ;  /* 0x009896800000895d */ /* 0x008fea0003900000 */
[----:B------:R-:W3:Y:S02]  /*8970*/  @!P0 SYNCS.PHASECHK.TRANS64 P0, [R0+URZ+0x8], R5 ;  /* 0x00000805000085a7 */ /* 0x000ee400080010ff */
[----:B---3--:R-:W-:Y:S05]  /*8980*/  @!P0 BRA `(.L_x_74) ;  /* 0xfffffffc00ec8947 */ /* 0x008fea000383ffff */
[----:B------:R-:W-:Y:S05]  /*8990*/  BRA `(.L_x_73) ;  /* 0xffffffb000147947 */ /* 0x000fea000383ffff */
.L_x_75:
[----:B-1----:R1:W2:Y:S02]  /*89a0*/  SYNCS.PHASECHK.TRANS64.TRYWAIT P0, [R0+URZ+0xc0], R5 ;  /* 0x0000c005000075a7 */ /* 0x0022a400080011ff */
[----:B--2---:R-:W-:Y:S05]  /*89b0*/  @!P0 NANOSLEEP.SYNCS 0x989680 ;  /* 0x009896800000895d */ /* 0x004fea0003900000 */
[----:B------:R-:W2:Y:S02]  /*89c0*/  @!P0 SYNCS.PHASECHK.TRANS64 P0, [R0+URZ+0xc0], R5 ;  /* 0x0000c005000085a7 */ /* 0x000ea400080010ff */
[----:B--2---:R-:W-:Y:S05]  /*89d0*/  @!P0 BRA `(.L_x_75) ;  /* 0xfffffffc00f08947 */ /* 0x004fea000383ffff */
[----:B------:R-:W-:Y:S05]  /*89e0*/  BRA `(.L_x_167) ;  /* 0xffffffb400207947 */ /* 0x000fea000383ffff */
.L_x_77:
[----:B------:R-:W-:-:S07]  /*89f0*/  MOV R0, UR46 ;  /* 0x0000002e00007c02 */ /* 0x000fce0008000f00 */
.L_x_168:
[----:B-1----:R1:W2:Y:S02]  /*8a00*/  SYNCS.PHASECHK.TRANS64.TRYWAIT P0, [R0+URZ+0x100], R5 ;  /* 0x00010005000075a7 */ /* 0x0022a400080011ff */
[----:B--2---:R-:W-:Y:S05]  /*8a10*/  @!P0 NANOSLEEP.SYNCS 0x989680 ;  /* 0x009896800000895d */ /* 0x004fea0003900000 */
[----:B------:R-:W2:Y:S02]  /*8a20*/  @!P0 SYNCS.PHASECHK.TRANS64 P0, [R0+URZ+0x100], R5 ;  /* 0x00010005000085a7 */ /* 0x000ea400080010ff */
[----:B--2---:R-:W-:Y:S05]  /*8a30*/  @!P0 BRA `(.L_x_168) ;  /* 0xfffffffc00f08947 */ /* 0x004fea000383ffff */
[----:B------:R-:W-:Y:S05]  /*8a40*/  BRA `(.L_x_169) ;  /* 0xffffffb4006c7947 */ /* 0x000fea000383ffff */
.L_x_80:
[----:B------:R-:W-:Y:S07]  /*8a50*/  MOV R0, UR7 ;  /* 0x0000000700007c02 */ /* 0x000fee0008000f00 */
.L_x_170:
[----:B-1----:R1:W2:Y:S02]  /*8a60*/  SYNCS.PHASECHK.TRANS64.TRYWAIT P0, [R0+URZ], R5 ;  /* 0x00000005000075a7 */ /* 0x0022a400080011ff */
[----:B--2---:R-:W-:Y:S05]  /*8a70*/  @!P0 NANOSLEEP.SYNCS 0x989680 ;  /* 0x009896800000895d */ /* 0x004fea0003900000 */
[----:B------:R-:W2:Y:S02]  /*8a80*/  @!P0 SYNCS.PHASECHK.TRANS64 P0, [R0+URZ], R5 ;  /* 0x00000005000085a7 */ /* 0x000ea400080010ff */
[----:B--2---:R-:W-:Y:S05]  /*8a90*/  @!P0 BRA `(.L_x_170) ;  /* 0xfffffffc00f08947 */ /* 0x004fea000383ffff */
[----:B------:R-:W-:Y:S05]  /*8aa0*/  BRA `(.L_x_79) ;  /* 0xffffffb400807947 */ /* 0x000fea000383ffff */
.L_x_84:
[----:B-1----:R-:W-:-:S07]  /*8ab0*/  MOV R0, UR4 ;  /* 0x0000000400007c02 */ /* 0x002fce0008000f00 */
.L_x_171:
[----:B-1----:R1:W2:Y:S02]  /*8ac0*/  SYNCS.PHASECHK.TRANS64.TRYWAIT P0, [R0+URZ], R3 ;  /* 0x00000003000075a7 */ /* 0x0022a400080011ff */
[----:B--2---:R-:W-:Y:S05]  /*8ad0*/  @!P0 NANOSLEEP.SYNCS 0x989680 ;  /* 0x009896800000895d */ /* 0x004fea0003900000 */
[----:B------:R-:W2:Y:S02]  /*8ae0*/  @!P0 SYNCS.PHASECHK.TRANS64 P0, [R0+URZ], R3 ;  /* 0x00000003000085a7 */ /* 0x000ea400080010ff */
[----:B--2---:R-:W-:Y:S05]  /*8af0*/  @!P0 BRA `(.L_x_171) ;  /* 0xfffffffc00f08947 */ /* 0x004fea000383ffff */
[----:B------:R-:W-:Y:S05]  /*8b00*/  BRA `(.L_x_172) ;  /* 0xffffffb800c47947 */ /* 0x000fea000383ffff */
.L_x_85:
[----:B------:R-:W-:-:S07]  /*8b10*/  MOV R0, UR5 ;  /* 0x0000000500007c02 */ /* 0x000fce0008000f00 */
.L_x_173:
[----:B-1----:R1:W2:Y:S02]  /*8b20*/  SYNCS.PHASECHK.TRANS64.TRYWAIT P0, [R0+URZ], R3 ;  /* 0x00000003000075a7 */ /* 0x0022a400080011ff */
[----:B--2---:R-:W-:Y:S05]  /*8b30*/  @!P0 NANOSLEEP.SYNCS 0x989680 ;  /* 0x009896800000895d */ /* 0x004fea0003900000 */
[----:B------:R-:W2:Y:S02]  /*8b40*/  @!P0 SYNCS.PHASECHK.TRANS64 P0, [R0+URZ], R3 ;  /* 0x00000003000085a7 */ /* 0x000ea400080010ff */
[----:B--2---:R-:W-:Y:S05]  /*8b50*/  @!P0 BRA `(.L_x_173) ;  /* 0xfffffffc00f08947 */ /* 0x004fea000383ffff */
[----:B------:R-:W-:Y:S05]  /*8b60*/  BRA `(.L_x_174) ;  /* 0xffffffb800d07947 */ /* 0x000fea000383ffff */
.L_x_86:
[----:B------:R-:W-:-:S07]  /*8b70*/  MOV R0, UR5 ;  /* 0x0000000500007c02 */ /* 0x000fce0008000f00 */
.L_x_175:
[----:B-1----:R1:W2:Y:S02]  /*8b80*/  SYNCS.PHASECHK.TRANS64.TRYWAIT P0, [R0+URZ], R3 ;  /* 0x00000003000075a7 */ /* 0x0022a400080011ff */
[----:B--2---:R-:W-:Y:S05]  /*8b90*/  @!P0 NANOSLEEP.SYNCS 0x989680 ;  /* 0x009896800000895d */ /* 0x004fea0003900000 */
[----:B------:R-:W2:Y:S02]  /*8ba0*/  @!P0 SYNCS.PHASECHK.TRANS64 P0, [R0+URZ], R3 ;  /* 0x00000003000085a7 */ /* 0x000ea400080010ff */
[----:B--2---:R-:W-:Y:S05]  /*8bb0*/  @!P0 BRA `(.L_x_175) ;  /* 0xfffffffc00f08947 */ /* 0x004fea000383ffff */
[----:B------:R-:W-:Y:S05]  /*8bc0*/  BRA `(.L_x_176) ;  /* 0xffffffb800dc7947 */ /* 0x000fea000383ffff */
.L_x_89:
[----:B------:R-:W-:-:S07]  /*8bd0*/  MOV R0, UR41 ;  /* 0x0000002900007c02 */ /* 0x000fce0008000f00 */
.L_x_177:
[----:B-1----:R1:W2:Y:S02]  /*8be0*/  SYNCS.PHASECHK.TRANS64.TRYWAIT P1, [R0+URZ+0x140], R3 ;  /* 0x00014003000075a7 */ /* 0x0022a400080211ff */
[----:B--2---:R-:W-:Y:S05]  /*8bf0*/  @!P1 NANOSLEEP.SYNCS 0x989680 ;  /* 0x009896800000995d */ /* 0x004fea0003900000 */
[----:B------:R-:W2:Y:S02]  /*8c00*/  @!P1 SYNCS.PHASECHK.TRANS64 P1, [R0+URZ+0x140], R3 ;  /* 0x00014003000095a7 */ /* 0x000ea400080210ff */
[----:B--2---:R-:W-:Y:S05]  /*8c10*/  @!P1 BRA `(.L_x_177) ;  /* 0xfffffffc00f09947 */ /* 0x004fea000383ffff */
[----:B------:R-:W-:Y:S05]  /*8c20*/  BRA `(.L_x_178) ;  /* 0xffffffbc00287947 */ /* 0x000fea000383ffff */
.L_x_94:
[----:B---3--:R3:W4:Y:S02]  /*8c30*/  SYNCS.PHASECHK.TRANS64.TRYWAIT P0, [R12+URZ+0xc0], R9 ;  /* 0x0000c0090c0075a7 */ /* 0x00872400080011ff */
[----:B----4-:R-:W-:Y:S05]  /*8c40*/  @!P0 NANOSLEEP.SYNCS 0x989680 ;  /* 0x009896800000895d */ /* 0x010fea0003900000 */
[----:B------:R-:W4:Y:S02]  /*8c50*/  @!P0 SYNCS.PHASECHK.TRANS64 P0, [R12+URZ+0xc0], R9 ;  /* 0x0000c0090c0085a7 */ /* 0x000f2400080010ff */
[----:B----4-:R-:W-:Y:S05]  /*8c60*/  @!P0 BRA `(.L_x_94) ;  /* 0xfffffffc00f08947 */ /* 0x010fea000383ffff */
[----:B------:R-:W-:Y:S05]  /*8c70*/  BRA `(.L_x_179) ;  /* 0xffffffc000407947 */ /* 0x000fea000383ffff */
.L_x_97:
[----:B------:R-:W-:Y:S07]  /*8c80*/  MOV R0, UR29 ;  /* 0x0000001d00007c02 */ /* 0x000fee0008000f00 */
.L_x_180:
[----:B-1----:R1:W3:Y:S02]  /*8c90*/  SYNCS.PHASECHK.TRANS64.TRYWAIT P2, [R0+URZ+0xb8], R9 ;  /* 0x0000b809000075a7 */ /* 0x0022e400080411ff */
[----:B---3--:R-:W-:Y:S05]  /*8ca0*/  @!P2 NANOSLEEP.SYNCS 0x989680 ;  /* 0x009896800000a95d */ /* 0x008fea0003900000 */
[----:B------:R-:W3:Y:S02]  /*8cb0*/  @!P2 SYNCS.PHASECHK.TRANS64 P2, [R0+URZ+0xb8], R9 ;  /* 0x0000b8090000a5a7 */ /* 0x000ee400080410ff */
[----:B---3--:R-:W-:Y:S05]  /*8cc0*/  @!P2 BRA `(.L_x_180) ;  /* 0xfffffffc00f0a947 */ /* 0x008fea000383ffff */
[----:B------:R-:W-:Y:S05]  /*8cd0*/  BRA `(.L_x_96) ;  /* 0xffffffc400a47947 */ /* 0x000fea000383ffff */
.L_x_100:
[----:B---3--:R-:W-:Y:S07]  /*8ce0*/  MOV R0, UR4 ;  /* 0x0000000400007c02 */ /* 0x008fee0008000f00 */
.L_x_181:
[----:B-1----:R1:W3:Y:S02]  /*8cf0*/  SYNCS.PHASECHK.TRANS64.TRYWAIT P0, [R0+URZ+0x98], R9 ;  /* 0x00009809000075a7 */ /* 0x0022e400080011ff */
[----:B---3--:R-:W-:Y:S05]  /*8d00*/  @!P0 NANOSLEEP.SYNCS 0x989680 ;  /* 0x009896800000895d */ /* 0x008fea0003900000 */
[----:B------:R-:W3:Y:S02]  /*8d10*/  @!P0 SYNCS.PHASECHK.TRANS64 P0, [R0+URZ+0x98], R9 ;  /* 0x00009809000085a7 */ /* 0x000ee400080010ff */
[----:B---3--:R-:W-:Y:S05]  /*8d20*/  @!P0 BRA `(.L_x_181) ;  /* 0xfffffffc00f08947 */ /* 0x008fea000383ffff */
[----:B------:R-:W-:Y:S05]  /*8d30*/  BRA `(.L_x_182) ;  /* 0xffffffc800047947 */ /* 0x000fea000383ffff */
.L_x_101:
[----:B------:R-:W-:Y:S07]  /*8d40*/  MOV R9, UR5 ;  /* 0x0000000500097c02 */ /* 0x000fee0008000f00 */
.L_x_183:
[----:B-1----:R1:W3:Y:S02]  /*8d50*/  SYNCS.PHASECHK.TRANS64.TRYWAIT P0, [R9+URZ+0x98], R6 ;  /* 0x00009806090075a7 */ /* 0x0022e400080011ff */
[----:B---3--:R-:W-:Y:S05]  /*8d60*/  @!P0 NANOSLEEP.SYNCS 0x989680 ;  /* 0x009896800000895d */ /* 0x008fea0003900000 */
[----:B------:R-:W3:Y:S02]  /*8d70*/  @!P0 SYNCS.PHASECHK.TRANS64 P0, [R9+URZ+0x98], R6 ;  /* 0x00009806090085a7 */ /* 0x000ee400080010ff */
[----:B---3--:R-:W-:Y:S05]  /*8d80*/  @!P0 BRA `(.L_x_183) ;  /* 0xfffffffc00f08947 */ /* 0x008fea000383ffff */
[----:B------:R-:W-:Y:S05]  /*8d90*/  BRA `(.L_x_184) ;  /* 0xffffffc8007c7947 */ /* 0x000fea000383ffff */
.L_x_103:
[----:B------:R-:W-:-:S07]  /*8da0*/  MOV R0, UR4 ;  /* 0x0000000400007c02 */ /* 0x000fce0008000f00 */
.L_x_185:
[----:B-1----:R1:W3:Y:S02]  /*8db0*/  SYNCS.PHASECHK.TRANS64.TRYWAIT P0, [R0+URZ], R3 ;  /* 0x00000003000075a7 */ /* 0x0022e400080011ff */
[----:B---3--:R-:W-:Y:S05]  /*8dc0*/  @!P0 NANOSLEEP.SYNCS 0x989680 ;  /* 0x009896800000895d */ /* 0x008fea0003900000 */
[----:B------:R-:W3:Y:S02]  /*8dd0*/  @!P0 SYNCS.PHASECHK.TRANS64 P0, [R0+URZ], R3 ;  /* 0x00000003000085a7 */ /* 0x000ee400080010ff */
[----:B---3--:R-:W-:Y:S05]  /*8de0*/  @!P0 BRA `(.L_x_185) ;  /* 0xfffffffc00f08947 */ /* 0x008fea000383ffff */
[----:B------:R-:W-:Y:S05]  /*8df0*/  BRA `(.L_x_186) ;  /* 0xffffffcc002c7947 */ /* 0x000fea000383ffff */
.L_x_104:
[----:B------:R-:W-:-:S07]  /*8e00*/  MOV R0, UR5 ;  /* 0x0000000500007c02 */ /* 0x000fce0008000f00 */
.L_x_187:
[----:B-1----:R1:W3:Y:S02]  /*8e10*/  SYNCS.PHASECHK.TRANS64.TRYWAIT P0, [R0+URZ], R3 ;  /* 0x00000003000075a7 */ /* 0x0022e400080011ff */
[----:B---3--:R-:W-:Y:S05]  /*8e20*/  @!P0 NANOSLEEP.SYNCS 0x989680 ;  /* 0x009896800000895d */ /* 0x008fea0003900000 */
[----:B------:R-:W3:Y:S02]  /*8e30*/  @!P0 SYNCS.PHASECHK.TRANS64 P0, [R0+URZ], R3 ;  /* 0x00000003000085a7 */ /* 0x000ee400080010ff */
[----:B---3--:R-:W-:Y:S05]  /*8e40*/  @!P0 BRA `(.L_x_187) ;  /* 0xfffffffc00f08947 */ /* 0x008fea000383ffff */
[----:B------:R-:W-:Y:S05]  /*8e50*/  BRA `(.L_x_188) ;  /* 0xffffffcc00387947 */ /* 0x000fea000383ffff */
.L_x_106:
[----:B--2---:R2:W3:Y:S02]  /*8e60*/  SYNCS.PHASECHK.TRANS64.TRYWAIT P0, [R0+URZ+0xc0], R3 ;  /* 0x0000c003000075a7 */ /* 0x0044e400080011ff */
[----:B---3--:R-:W-:Y:S05]  /*8e70*/  @!P0 NANOSLEEP.SYNCS 0x989680 ;  /* 0x009896800000895d */ /* 0x008fea0003900000 */
[----:B------:R-:W3:Y:S02]  /*8e80*/  @!P0 SYNCS.PHASECHK.TRANS64 P0, [R0+URZ+0xc0], R3 ;  /* 0x0000c003000085a7 */ /* 0x000ee400080010ff */
[----:B---3--:R-:W-:Y:S05]  /*8e90*/  @!P0 BRA `(.L_x_106) ;  /* 0xfffffffc00f08947 */ /* 0x008fea000383ffff */
[----:B------:R-:W-:Y:S05]  /*8ea0*/  BRA `(.L_x_189) ;  /* 0xffffffd000187947 */ /* 0x000fea000383ffff */
.L_x_116:
[----:B-1----:R1:W2:Y:S02]  /*8eb0*/  SYNCS.PHASECHK.TRANS64.TRYWAIT P0, [R0+URZ+0x80], R5 ;  /* 0x00008005000075a7 */ /* 0x0022a400080011ff */
[----:B--2---:R-:W-:Y:S05]  /*8ec0*/  @!P0 NANOSLEEP.SYNCS 0x989680 ;  /* 0x009896800000895d */ /* 0x004fea0003900000 */
[----:B------:R-:W2:Y:S02]  /*8ed0*/  @!P0 SYNCS.PHASECHK.TRANS64 P0, [R0+URZ+0x80], R5 ;  /* 0x00008005000085a7 */ /* 0x000ea400080010ff */
[----:B--2---:R-:W-:Y:S05]  /*8ee0*/  @!P0 BRA `(.L_x_116) ;  /* 0xfffffffc00f08947 */ /* 0x004fea000383ffff */
[----:B------:R-:W-:Y:S05]  /*8ef0*/  BRA `(.L_x_115) ;  /* 0xffffffdc00847947 */ /* 0x000fea000383ffff */
.L_x_118:
[----:B-1----:R1:W4:Y:S02]  /*8f00*/  SYNCS.PHASECHK.TRANS64.TRYWAIT P1, [R62+URZ+0xe0], R3 ;  /* 0x0000e0033e0075a7 */ /* 0x00232400080211ff */
[----:B----4-:R-:W-:Y:S05]  /*8f10*/  @!P1 NANOSLEEP.SYNCS 0x989680 ;  /* 0x009896800000995d */ /* 0x010fea0003900000 */
[----:B------:R-:W4:Y:S02]  /*8f20*/  @!P1 SYNCS.PHASECHK.TRANS64 P1, [R62+URZ+0xe0], R3 ;  /* 0x0000e0033e0095a7 */ /* 0x000f2400080210ff */
[----:B----4-:R-:W-:Y:S05]  /*8f30*/  @!P1 BRA `(.L_x_118) ;  /* 0xfffffffc00f09947 */ /* 0x010fea000383ffff */
[----:B------:R-:W-:Y:S05]  /*8f40*/  BRA `(.L_x_117) ;  /* 0xffffffdc00b47947 */ /* 0x000fea000383ffff */
.L_x_129:
[----:B--2---:R2:W3:Y:S02]  /*8f50*/  SYNCS.PHASECHK.TRANS64.TRYWAIT P0, [R2+URZ+0x80], R3 ;  /* 0x00008003020075a7 */ /* 0x0044e400080011ff */
[----:B---3--:R-:W-:Y:S05]  /*8f60*/  @!P0 NANOSLEEP.SYNCS 0x989680 ;  /* 0x009896800000895d */ /* 0x008fea0003900000 */
[----:B------:R-:W3:Y:S02]  /*8f70*/  @!P0 SYNCS.PHASECHK.TRANS64 P0, [R2+URZ+0x80], R3 ;  /* 0x00008003020085a7 */ /* 0x000ee400080010ff */
[----:B---3--:R-:W-:Y:S05]  /*8f80*/  @!P0 BRA `(.L_x_129) ;  /* 0xfffffffc00f08947 */ /* 0x008fea000383ffff */
[----:B------:R-:W-:Y:S05]  /*8f90*/  BRA `(.L_x_128) ;  /* 0xffffffe400dc7947 */ /* 0x000fea000383ffff */
        .weak           $__internal_0_$__cuda_sm10x_tcgen05_guardrail_trap_col_being_dealloced_not_returned_by_alloc
        .type           $__internal_0_$__cuda_sm10x_tcgen05_guardrail_trap_col_being_dealloced_not_returned_by_alloc,@function
        .size           $__internal_0_$__cuda_sm10x_tcgen05_guardrail_trap_col_being_dealloced_not_returned_by_alloc,($__internal_1_$__cuda_sm10x_tcgen05_guardrail_trap_phase_invalid_during_alloc - $__internal_0_$__cuda_sm10x_tcgen05_guardrail_trap_col_being_dealloced_not_returned_by_alloc)
$__internal_0_$__cuda_sm10x_tcgen05_guardrail_trap_col_being_dealloced_not_returned_by_alloc:
[----:B------:R-:W-:Y:S05]  /*8fa0*/  BPT.TRAP 0x1 ;  /* 0x000000040000795c */ /* 0x000fea0000300000 */
[----:B------:R-:W-:-:S04]  /*8fb0*/  HFMA2 R3, -RZ, RZ, 0, 0 ;  /* 0x00000000ff037431 */ /* 0x000fc800000001ff */
[----:B------:R-:W-:Y:S05]  /*8fc0*/  RET.REL.NODEC R2 `(_ZN7cutlass13device_kernelINS_4gemm6kernel13GemmUniversalIN4cute5tupleIJiiiiEEENS1_10collective13CollectiveMmaINS1_35MainloopSm100TmaUmmaWarpSpecializedILi8ELi2ELi4ENS5_IJNS4_1CILi2EEENSA_ILi4EEENSA_ILi1EEEEEEEENS5_IJNSA_ILi128EEENSA_ILi64EEESG_EEENS_10bfloat16_tENS5_IJlSD_lEEESJ_SK_NS4_8TiledMMAINS4_8MMA_AtomIJNS4_26SM100_MMA_F16BF16_2x1SM_SSISJ_SJ_fLi128ELi64ELNS4_4UMMA5MajorE0ELSP_0ELNSO_7ScaleInE0ELSQ_0EEEEEENS4_6LayoutINS5_IJSD_SD_SD_EEENS5_IJNSA_ILi0EEESV_SV_EEEEENS5_IJNS4_10UnderscoreESY_SY_EEEEENS4_28SM100_TMA_2SM_LOAD_MULTICASTENS4_14ComposedLayoutINS4_7SwizzleILi3ELi4ELi3EEENS4_18smem_ptr_flag_bitsILi16EEENST_INS5_IJNSA_ILi8EEESH_EEENS5_IJSH_SD_EEEEEEEvNS4_8identityENS4_18SM100_TMA_2SM_LOADES1B_vS1C_EENS_8epilogue10collective18CollectiveEpilogueINS1F_23Sm100TmaWarpSpecializedILi3ELi2ELi16ELb1ELb0EEEJNS5_IJSH_SH_SG_EEENS5_IJNST_ISH_SD_EENST_INS5_IJNSA_ILi16EEESB_EEENS5_IJSD_NSA_ILi32EEEEEEEEEEESJ_SK_SJ_SK_NS1F_6fusion15FusionCallbacksIS1J_NS1S_17LinearCombinationISJ_fSJ_fLNS_15FloatRoundStyleE2EEES1K_S1R_JEEENS4_5SM1004TMEM4LOAD26SM100_TMEM_LOAD_32dp32b16xENS4_13SM90_TMA_LOADENS12_INS13_ILi1ELi4ELi3EEES16_NST_INS5_IJS17_S1M_EEENS5_IJS1M_SD_EEEEEEENS4_39AutoVectorizingCopyWithAssumedAlignmentILi128EEENS4_14SM90_TMA_STOREES27_S29_S29_EEEvvEEEEvNT_6ParamsE) ;  /* 0xffffff70020c7950 */ /* 0x000fea0003c3ffff */
        .weak           $__internal_1_$__cuda_sm10x_tcgen05_guardrail_trap_phase_invalid_during_alloc
        .type           $__internal_1_$__cuda_sm10x_tcgen05_guardrail_trap_phase_invalid_during_alloc,@function
        .size           $__internal_1_$__cuda_sm10x_tcgen05_guardrail_trap_phase_invalid_during_alloc,($__internal_2_$__cuda_sm10x_tcgen05_guardrail_trap_unallocated_columns_being_dealloced - $__internal_1_$__cuda_sm10x_tcgen05_guardrail_trap_phase_invalid_during_alloc)
$__internal_1_$__cuda_sm10x_tcgen05_guardrail_trap_phase_invalid_during_alloc:
[----:B------:R-:W-:Y:S05]  /*8fd0*/  BPT.TRAP 0x1 ;  /* 0x000000040000795c */ /* 0x000fea0000300000 */
[----:B------:R-:W-:-:S04]  /*8fe0*/  MOV R5, 0x0 ;  /* 0x0000000000057802 */ /* 0x000fc80000000f00 */
[----:B------:R-:W-:Y:S05]  /*8ff0*/  RET.REL.NODEC R4 `(_ZN7cutlass13device_kernelINS_4gemm6kernel13GemmUniversalIN4cute5tupleIJiiiiEEENS1_10collective13CollectiveMmaINS1_35MainloopSm100TmaUmmaWarpSpecializedILi8ELi2ELi4ENS5_IJNS4_1CILi2EEENSA_ILi4EEENSA_ILi1EEEEEEEENS5_IJNSA_ILi128EEENSA_ILi64EEESG_EEENS_10bfloat16_tENS5_IJlSD_lEEESJ_SK_NS4_8TiledMMAINS4_8MMA_AtomIJNS4_26SM100_MMA_F16BF16_2x1SM_SSISJ_SJ_fLi128ELi64ELNS4_4UMMA5MajorE0ELSP_0ELNSO_7ScaleInE0ELSQ_0EEEEEENS4_6LayoutINS5_IJSD_SD_SD_EEENS5_IJNSA_ILi0EEESV_SV_EEEEENS5_IJNS4_10UnderscoreESY_SY_EEEEENS4_28SM100_TMA_2SM_LOAD_MULTICASTENS4_14ComposedLayoutINS4_7SwizzleILi3ELi4ELi3EEENS4_18smem_ptr_flag_bitsILi16EEENST_INS5_IJNSA_ILi8EEESH_EEENS5_IJSH_SD_EEEEEEEvNS4_8identityENS4_18SM100_TMA_2SM_LOADES1B_vS1C_EENS_8epilogue10collective18CollectiveEpilogueINS1F_23Sm100TmaWarpSpecializedILi3ELi2ELi16ELb1ELb0EEEJNS5_IJSH_SH_SG_EEENS5_IJNST_ISH_SD_EENST_INS5_IJNSA_ILi16EEESB_EEENS5_IJSD_NSA_ILi32EEEEEEEEEEESJ_SK_SJ_SK_NS1F_6fusion15FusionCallbacksIS1J_NS1S_17LinearCombinationISJ_fSJ_fLNS_15FloatRoundStyleE2EEES1K_S1R_JEEENS4_5SM1004TMEM4LOAD26SM100_TMEM_LOAD_32dp32b16xENS4_13SM90_TMA_LOADENS12_INS13_ILi1ELi4ELi3EEES16_NST_INS5_IJS17_S1M_EEENS5_IJS1M_SD_EEEEEEENS4_39AutoVectorizingCopyWithAssumedAlignmentILi128EEENS4_14SM90_TMA_STOREES27_S29_S29_EEEvvEEEEvNT_6ParamsE) ;  /* 0xffffff7004007950 */ /* 0x000fea0003c3ffff */
        .weak           $__internal_2_$__cuda_sm10x_tcgen05_guardrail_trap_unallocated_columns_being_dealloced
        .type           $__internal_2_$__cuda_sm10x_tcgen05_guardrail_trap_unallocated_columns_being_dealloced,@function
        .size           $__internal_2_$__cuda_sm10x_tcgen05_guardrail_trap_unallocated_columns_being_dealloced,(.L_x_191 - $__internal_2_$__cuda_sm10x_tcgen05_guardrail_trap_unallocated_columns_being_dealloced)
$__internal_2_$__cuda_sm10x_tcgen05_guardrail_trap_unallocated_columns_being_dealloced:
[----:B------:R-:W-:Y:S05]  /*9000*/  BPT.TRAP 0x1 ;  /* 0x000000040000795c */ /* 0x000fea0000300000 */
[----:B------:R-:W-:-:S04]  /*9010*/  HFMA2 R3, -RZ, RZ, 0, 0 ;  /* 0x00000000ff037431 */ /* 0x000fc800000001ff */
[----:B------:R-:W-:Y:S05]  /*9020*/  RET.REL.NODEC R2 `(_ZN7cutlass13device_kernelINS_4gemm6kernel13GemmUniversalIN4cute5tupleIJiiiiEEENS1_10collective13CollectiveMmaINS1_35MainloopSm100TmaUmmaWarpSpecializedILi8ELi2ELi4ENS5_IJNS4_1CILi2EEENSA_ILi4EEENSA_ILi1EEEEEEEENS5_IJNSA_ILi128EEENSA_ILi64EEESG_EEENS_10bfloat16_tENS5_IJlSD_lEEESJ_SK_NS4_8TiledMMAINS4_8MMA_AtomIJNS4_26SM100_MMA_F16BF16_2x1SM_SSISJ_SJ_fLi128ELi64ELNS4_4UMMA5MajorE0ELSP_0ELNSO_7ScaleInE0ELSQ_0EEEEEENS4_6LayoutINS5_IJSD_SD_SD_EEENS5_IJNSA_ILi0EEESV_SV_EEEEENS5_IJNS4_10UnderscoreESY_SY_EEEEENS4_28SM100_TMA_2SM_LOAD_MULTICASTENS4_14ComposedLayoutINS4_7SwizzleILi3ELi4ELi3EEENS4_18smem_ptr_flag_bitsILi16EEENST_INS5_IJNSA_ILi8EEESH_EEENS5_IJSH_SD_EEEEEEEvNS4_8identityENS4_18SM100_TMA_2SM_LOADES1B_vS1C_EENS_8epilogue10collective18CollectiveEpilogueINS1F_23Sm100TmaWarpSpecializedILi3ELi2ELi16ELb1ELb0EEEJNS5_IJSH_SH_SG_EEENS5_IJNST_ISH_SD_EENST_INS5_IJNSA_ILi16EEESB_EEENS5_IJSD_NSA_ILi32EEEEEEEEEEESJ_SK_SJ_SK_NS1F_6fusion15FusionCallbacksIS1J_NS1S_17LinearCombinationISJ_fSJ_fLNS_15FloatRoundStyleE2EEES1K_S1R_JEEENS4_5SM1004TMEM4LOAD26SM100_TMEM_LOAD_32dp32b16xENS4_13SM90_TMA_LOADENS12_INS13_ILi1ELi4ELi3EEES16_NST_INS5_IJS17_S1M_EEENS5_IJS1M_SD_EEEEEEENS4_39AutoVectorizingCopyWithAssumedAlignmentILi128EEENS4_14SM90_TMA_STOREES27_S29_S29_EEEvvEEEEvNT_6ParamsE) ;  /* 0xffffff6c02f47950 */ /* 0x000fea0003c3ffff */
.L_x_190:
[----:B------:R-:W-:-:S00]  /*9030*/  BRA `(.L_x_190) ;  /* 0xfffffffc00fc7947 */ /* 0x000fc0000383ffff */
[----:B------:R-:W-:-:S00]  /*9040*/  NOP ;  /* 0x0000000000007918 */ /* 0x000fc00000000000 */
        /* <DEDUP_REMOVED lines=11> */
.L_x_191:


//--------------------- .nv.global.init           --------------------------
	.section	.nv.global.init,"aw",@progbits
.nv.global.init:
	.type		$str$27,@object
	.size		$str$27,($str$28 - $str$27)
$str$27:
        /*0000*/ 	.byte	0x28, 0x61, 0x64, 0x64, 0x72, 0x65, 0x73, 0x73, 0x20, 0x26, 0x20, 0x6d, 0x61, 0x73, 0x6b, 0x29
        /*0010*/ 	.byte	0x20, 0x3d, 0x3d, 0x20, 0x30, 0x00
	.type		$str$28,@object
	.size		$str$28,($str$26 - $str$28)
$str$28:
        /*0016*/ 	.byte	0x2f, 0x74, 0x6d, 0x70, 0x2f, 0x63, 0x75, 0x74, 0x6c, 0x61, 0x73, 0x73, 0x5f, 0x73, 0x77, 0x65
        /*0026*/ 	.byte	0x65, 0x70, 0x5f, 0x73, 0x72, 0x63, 0x2f, 0x69, 0x6e, 0x63, 0x6c, 0x75, 0x64, 0x65, 0x2f, 0x63
        /*0036*/ 	.byte	0x75, 0x74, 0x65, 0x2f, 0x70, 0x6f, 0x69, 0x6e, 0x74, 0x65, 0x72, 0x5f, 0x66, 0x6c, 0x61, 0x67
        /*0046*/ 	.byte	0x67, 0x65, 0x64, 0x2e, 0x68, 0x70, 0x70, 0x00
	.type		$str$26,@object
	.size		$str$26,($str$25 - $str$26)
$str$26:
        /*004e*/ 	.byte	0x2f, 0x74, 0x6d, 0x70, 0x2f, 0x63, 0x75, 0x74, 0x6c, 0x61, 0x73, 0x73, 0x5f, 0x73, 0x77, 0x65
        /*005e*/ 	.byte	0x65, 0x70, 0x5f, 0x73, 0x72, 0x63, 0x2f, 0x69, 0x6e, 0x63, 0x6c, 0x75, 0x64, 0x65, 0x2f, 0x63
        /*006e*/ 	.byte	0x75, 0x74, 0x65, 0x2f, 0x61, 0x74, 0x6f, 0x6d, 0x2f, 0x63, 0x6f, 0x70, 0x79, 0x5f, 0x74, 0x72
        /*007e*/ 	.byte	0x61, 0x69, 0x74, 0x73, 0x5f, 0x73, 0x6d, 0x31, 0x30, 0x30, 0x2e, 0x68, 0x70, 0x70, 0x00
	.type		$str$25,@object
	.size		$str$25,(__unnamed_1 - $str$25)
$str$25:
        /*008d*/ 	.byte	0x28, 0x28, 0x75, 0x69, 0x6e, 0x74, 0x33, 0x32, 0x5f, 0x74, 0x28, 0x74, 0x68, 0x72, 0x65, 0x61
        /*009d*/ 	.byte	0x64, 0x49, 0x64, 0x78, 0x2e, 0x78, 0x29, 0x20, 0x2f, 0x20, 0x33, 0x32, 0x29, 0x20, 0x25, 0x20
        /*00ad*/ 	.byte	0x34, 0x29, 0x20, 0x3d, 0x3d, 0x20, 0x28, 0x28, 0x28, 0x74, 0x6d, 0x65, 0x6d, 0x5f, 0x61, 0x64
        /*00bd*/ 	.byte	0x64, 0x72, 0x20, 0x3e, 0x3e, 0x20, 0x31, 0x36, 0x29, 0x20, 0x2f, 0x20, 0x33, 0x32, 0x29, 0x20
        /*00cd*/ 	.byte	0x25, 0x20, 0x34, 0x29, 0x00
	.type		__unnamed_1,@object
	.size		__unnamed_1,(__unnamed_2 - __unnamed_1)
__unnamed_1:
        /*00d2*/ 	.byte	0x61, 0x75, 0x74, 0x6f, 0x20, 0x63, 0x75, 0x74, 0x65, 0x3a, 0x3a, 0x61, 0x73, 0x5f, 0x70, 0x6f
        /* <DEDUP_REMOVED lines=24> */
        /*0262*/ 	.byte	0x43, 0x3c, 0x32, 0x30, 0x34, 0x38, 0x3e, 0x3e, 0x3e, 0x3e, 0x5d, 0x00
	.type		__unnamed_2,@object
	.size		__unnamed_2,(.L_2 - __unnamed_2)
__unnamed_2:
        /* <DEDUP_REMOVED lines=40> */
        /*04ee*/ 	.byte	0x3a, 0x3a, 0x43, 0x3c, 0x30, 0x3e, 0x3e, 0x3e, 0x3e, 0x5d, 0x00
.L_2:


//--------------------- .nv.shared._ZN7cutlass13device_kernelINS_4gemm6kernel13GemmUniversalIN4cute5tupleIJiiiiEEENS1_10collective13CollectiveMmaINS1_35MainloopSm100TmaUmmaWarpSpecializedILi8ELi2ELi4ENS5_IJNS4_1CILi2EEENSA_ILi4EEENSA_ILi1EEEEEEEENS5_IJNSA_ILi128EEENSA_ILi64EEESG_EEENS_10bfloat16_tENS5_IJlSD_lEEESJ_SK_NS4_8TiledMMAINS4_8MMA_AtomIJNS4_26SM100_MMA_F16BF16_2x1SM_SSISJ_SJ_fLi128ELi64ELNS4_4UMMA5MajorE0ELSP_0ELNSO_7ScaleInE0ELSQ_0EEEEEENS4_6LayoutINS5_IJSD_SD_SD_EEENS5_IJNSA_ILi0EEESV_SV_EEEEENS5_IJNS4_10UnderscoreESY_SY_EEEEENS4_28SM100_TMA_2SM_LOAD_MULTICASTENS4_14ComposedLayoutINS4_7SwizzleILi3ELi4ELi3EEENS4_18smem_ptr_flag_bitsILi16EEENST_INS5_IJNSA_ILi8EEESH_EEENS5_IJSH_SD_EEEEEEEvNS4_8identityENS4_18SM100_TMA_2SM_LOADES1B_vS1C_EENS_8epilogue10collective18CollectiveEpilogueINS1F_23Sm100TmaWarpSpecializedILi3ELi2ELi16ELb1ELb0EEEJNS5_IJSH_SH_SG_EEENS5_IJNST_ISH_SD_EENST_INS5_IJNSA_ILi16EEESB_EEENS5_IJSD_NSA_ILi32EEEEEEEEEEESJ_SK_SJ_SK_NS1F_6fusion15FusionCallbacksIS1J_NS1S_17LinearCombinationISJ_fSJ_fLNS_15FloatRoundStyleE2EEES1K_S1R_JEEENS4_5SM1004TMEM4LOAD26SM100_TMEM_LOAD_32dp32b16xENS4_13SM90_TMA_LOADENS12_INS13_ILi1ELi4ELi3EEES16_NST_INS5_IJS17_S1M_EEENS5_IJS1M_SD_EEEEEEENS4_39AutoVectorizingCopyWithAssumedAlignmentILi128EEENS4_14SM90_TMA_STOREES27_S29_S29_EEEvvEEEEvNT_6ParamsE --------------------------
	.section	.nv.shared._ZN7cutlass13device_kernelINS_4gemm6kernel13GemmUniversalIN4cute5tupleIJiiiiEEENS1_10collective13CollectiveMmaINS1_35MainloopSm100TmaUmmaWarpSpecializedILi8ELi2ELi4ENS5_IJNS4_1CILi2EEENSA_ILi4EEENSA_ILi1EEEEEEEENS5_IJNSA_ILi128EEENSA_ILi64EEESG_EEENS_10bfloat16_tENS5_IJlSD_lEEESJ_SK_NS4_8TiledMMAINS4_8MMA_AtomIJNS4_26SM100_MMA_F16BF16_2x1SM_SSISJ_SJ_fLi128ELi64ELNS4_4UMMA5MajorE0ELSP_0ELNSO_7ScaleInE0ELSQ_0EEEEEENS4_6LayoutINS5_IJSD_SD_SD_EEENS5_IJNSA_ILi0EEESV_SV_EEEEENS5_IJNS4_10UnderscoreESY_SY_EEEEENS4_28SM100_TMA_2SM_LOAD_MULTICASTENS4_14ComposedLayoutINS4_7SwizzleILi3ELi4ELi3EEENS4_18smem_ptr_flag_bitsILi16EEENST_INS5_IJNSA_ILi8EEESH_EEENS5_IJSH_SD_EEEEEEEvNS4_8identityENS4_18SM100_TMA_2SM_LOADES1B_vS1C_EENS_8epilogue10collective18CollectiveEpilogueINS1F_23Sm100TmaWarpSpecializedILi3ELi2ELi16ELb1ELb0EEEJNS5_IJSH_SH_SG_EEENS5_IJNST_ISH_SD_EENST_INS5_IJNSA_ILi16EEESB_EEENS5_IJSD_NSA_ILi32EEEEEEEEEEESJ_SK_SJ_SK_NS1F_6fusion15FusionCallbacksIS1J_NS1S_17LinearCombinationISJ_fSJ_fLNS_15FloatRoundStyleE2EEES1K_S1R_JEEENS4_5SM1004TMEM4LOAD26SM100_TMEM_LOAD_32dp32b16xENS4_13SM90_TMA_LOADENS12_INS13_ILi1ELi4ELi3EEES16_NST_INS5_IJS17_S1M_EEENS5_IJS1M_SD_EEEEEEENS4_39AutoVectorizingCopyWithAssumedAlignmentILi128EEENS4_14SM90_TMA_STOREES27_S29_S29_EEEvvEEEEvNT_6ParamsE,"aw",@nobits
	.sectionflags	@""
	.align	16
	.zero		1024


//--------------------- .nv.shared.reserved.0     --------------------------
	.section	.nv.shared.reserved.0,"aw",@nobits
	.weak		__nv_reservedSMEM_offset_0_alias
	.size		__nv_reservedSMEM_offset_0_alias, 0, 64
	.other		__nv_reservedSMEM_offset_0_alias,@"STO_CUDA_RESERVED_SHARED STV_DEFAULT"
__nv_reservedSMEM_offset_0_alias:
	.zero		0
.nv.shared.reserved.0:
	.zero		64
	.weak		__nv_reservedSMEM_tcgen05_partition
	.type		__nv_reservedSMEM_tcgen05_partition,@object
	.size		__nv_reservedSMEM_tcgen05_partition,(.L_0 - __nv_reservedSMEM_tcgen05_partition)
__nv_reservedSMEM_tcgen05_partition:
	.zero		32
.L_0:


//--------------------- .nv.global                --------------------------
	.section	.nv.global,"aw",@nobits
.nv.global:
	.type		_ZN40_INTERNAL_26c0eb50_4_k_cu_8470fc40_336934cute1_E,@object
	.size		_ZN40_INTERNAL_26c0eb50_4_k_cu_8470fc40_336934cute1_E,(_ZN40_INTERNAL_26c0eb50_4_k_cu_8470fc40_336934cuda3std3__45__cpo6cbeginE - _ZN40_INTERNAL_26c0eb50_4_k_cu_8470fc40_336934cute1_E)
_ZN40_INTERNAL_26c0eb50_4_k_cu_8470fc40_336934cute1_E:
	.zero		1
	.type		_ZN40_INTERNAL_26c0eb50_4_k_cu_8470fc40_336934cuda3std3__45__cpo6cbeginE,@object
	.size		_ZN40_INTERNAL_26c0eb50_4_k_cu_8470fc40_336934cuda3std3__45__cpo6cbeginE,(_ZN40_INTERNAL_26c0eb50_4_k_cu_8470fc40_336934cuda3std3__48in_placeE - _ZN40_INTERNAL_26c0eb50_4_k_cu_8470fc40_336934cuda3std3__45__cpo6cbeginE)
_ZN40_INTERNAL_26c0eb50_4_k_cu_8470fc40_336934cuda3std3__45__cpo6cbeginE:
	.zero		1
	.type		_ZN40_INTERNAL_26c0eb50_4_k_cu_8470fc40_336934cuda3std3__48in_placeE,@object
	.size		_ZN40_INTERNAL_26c0eb50_4_k_cu_8470fc40_336934cuda3std3__48in_placeE,(_ZN40_INTERNAL_26c0eb50_4_k_cu_8470fc40_336934cuda3std6ranges3__45__cpo9iter_moveE - _ZN40_INTERNAL_26c0eb50_4_k_cu_8470fc40_336934cuda3std3__48in_placeE)
_ZN40_INTERNAL_26c0eb50_4_k_cu_8470fc40_336934cuda3std3__48in_placeE:
	.zero		1
	.type		_ZN40_INTERNAL_26c0eb50_4_k_cu_8470fc40_336934cuda3std6ranges3__45__cpo9iter_moveE,@object
	.size		_ZN40_INTERNAL_26c0eb50_4_k_cu_8470fc40_336934cuda3std6ranges3__45__cpo9iter_moveE,(_ZN40_INTERNAL_26c0eb50_4_k_cu_8470fc40_336934cuda3std3__45__cpo5beginE - _ZN40_INTERNAL_26c0eb50_4_k_cu_8470fc40_336934cuda3std6ranges3__45__cpo9iter_moveE)
_ZN40_INTERNAL_26c0eb50_4_k_cu_8470fc40_336934cuda3std6ranges3__45__cpo9iter_moveE:
	.zero		1
	.type		_ZN40_INTERNAL_26c0eb50_4_k_cu_8470fc40_336934cuda3std3__45__cpo5beginE,@object
	.size		_ZN40_INTERNAL_26c0eb50_4_k_cu_8470fc40_336934cuda3std3__45__cpo5beginE,(_ZN40_INTERNAL_26c0eb50_4_k_cu_8470fc40_336934cuda3std3__442_GLOBAL__N__26c0eb50_4_k_cu_8470fc40_336936ignoreE - _ZN40_INTERNAL_26c0eb50_4_k_cu_8470fc40_336934cuda3std3__45__cpo5beginE)
_ZN40_INTERNAL_26c0eb50_4_k_cu_8470fc40_336934cuda3std3__45__cpo5beginE:
	.zero		1
	.type		_ZN40_INTERNAL_26c0eb50_4_k_cu_8470fc40_336934cuda3std3__442_GLOBAL__N__26c0eb50_4_k_cu_8470fc40_336936ignoreE,@object
	.size		_ZN40_INTERNAL_26c0eb50_4_k_cu_8470fc40_336934cuda3std3__442_GLOBAL__N__26c0eb50_4_k_cu_8470fc40_336936ignoreE,(_ZN40_INTERNAL_26c0eb50_4_k_cu_8470fc40_336934cute7productE - _ZN40_INTERNAL_26c0eb50_4_k_cu_8470fc40_336934cuda3std3__442_GLOBAL__N__26c0eb50_4_k_cu_8470fc40_336936ignoreE)
_ZN40_INTERNAL_26c0eb50_4_k_cu_8470fc40_336934cuda3std3__442_GLOBAL__N__26c0eb50_4_k_cu_8470fc40_336936ignoreE:
	.zero		1
	.type		_ZN40_INTERNAL_26c0eb50_4_k_cu_8470fc40_336934cute7productE,@object
	.size		_ZN40_INTERNAL_26c0eb50_4_k_cu_8470fc40_336934cute7productE,(_ZN40_INTERNAL_26c0eb50_4_k_cu_8470fc40_336934cuda3std3__45__cpo3endE - _ZN40_INTERNAL_26c0eb50_4_k_cu_8470fc40_336934cute7productE)
_ZN40_INTERNAL_26c0eb50_4_k_cu_8470fc40_336934cute7productE:
	.zero		1
	.type		_ZN40_INTERNAL_26c0eb50_4_k_cu_8470fc40_336934cuda3std3__45__cpo3endE,@object
	.size		_ZN40_INTERNAL_26c0eb50_4_k_cu_8470fc40_336934cuda3std3__45__cpo3endE,(_ZN40_INTERNAL_26c0eb50_4_k_cu_8470fc40_336934cuda3std3__419piecewise_constructE - _ZN40_INTERNAL_26c0eb50_4_k_cu_8470fc40_336934cuda3std3__45__cpo3endE)
_ZN40_INTERNAL_26c0eb50_4_k_cu_8470fc40_336934cuda3std3__45__cpo3endE:
	.zero		1
	.type		_ZN40_INTERNAL_26c0eb50_4_k_cu_8470fc40_336934cuda3std3__419piecewise_constructE,@object
	.size		_ZN40_INTERNAL_26c0eb50_4_k_cu_8470fc40_336934cuda3std3__419piecewise_constructE,(_ZN40_INTERNAL_26c0eb50_4_k_cu_8470fc40_336934cuda3std3__45__cpo4cendE - _ZN40_INTERNAL_26c0eb50_4_k_cu_8470fc40_336934cuda3std3__419piecewise_constructE)
_ZN40_INTERNAL_26c0eb50_4_k_cu_8470fc40_336934cuda3std3__419piecewise_constructE:
	.zero		1
	.type		_ZN40_INTERNAL_26c0eb50_4_k_cu_8470fc40_336934cuda3std3__45__cpo4cendE,@object
	.size		_ZN40_INTERNAL_26c0eb50_4_k_cu_8470fc40_336934cuda3std3__45__cpo4cendE,(_ZN40_INTERNAL_26c0eb50_4_k_cu_8470fc40_336934cuda3std6ranges3__45__cpo4swapE - _ZN40_INTERNAL_26c0eb50_4_k_cu_8470fc40_336934cuda3std3__45__cpo4cendE)
_ZN40_INTERNAL_26c0eb50_4_k_cu_8470fc40_336934cuda3std3__45__cpo4cendE:
	.zero		1
	.type		_ZN40_INTERNAL_26c0eb50_4_k_cu_8470fc40_336934cuda3std6ranges3__45__cpo4swapE,@object
	.size		_ZN40_INTERNAL_26c0eb50_4_k_cu_8470fc40_336934cuda3std6ranges3__45__cpo4swapE,(.L_10 - _ZN40_INTERNAL_26c0eb50_4_k_cu_8470fc40_336934cuda3std6ranges3__45__cpo4swapE)
_ZN40_INTERNAL_26c0eb50_4_k_cu_8470fc40_336934cuda3std6ranges3__45__cpo4swapE:
	.zero		1
.L_10:


//--------------------- .nv.constant0._ZN7cutlass13device_kernelINS_4gemm6kernel13GemmUniversalIN4cute5tupleIJiiiiEEENS1_10collective13CollectiveMmaINS1_35MainloopSm100TmaUmmaWarpSpecializedILi8ELi2ELi4ENS5_IJNS4_1CILi2EEENSA_ILi4EEENSA_ILi1EEEEEEEENS5_IJNSA_ILi128EEENSA_ILi64EEESG_EEENS_10bfloat16_tENS5_IJlSD_lEEESJ_SK_NS4_8TiledMMAINS4_8MMA_AtomIJNS4_26SM100_MMA_F16BF16_2x1SM_SSISJ_SJ_fLi128ELi64ELNS4_4UMMA5MajorE0ELSP_0ELNSO_7ScaleInE0ELSQ_0EEEEEENS4_6LayoutINS5_IJSD_SD_SD_EEENS5_IJNSA_ILi0EEESV_SV_EEEEENS5_IJNS4_10UnderscoreESY_SY_EEEEENS4_28SM100_TMA_2SM_LOAD_MULTICASTENS4_14ComposedLayoutINS4_7SwizzleILi3ELi4ELi3EEENS4_18smem_ptr_flag_bitsILi16EEENST_INS5_IJNSA_ILi8EEESH_EEENS5_IJSH_SD_EEEEEEEvNS4_8identityENS4_18SM100_TMA_2SM_LOADES1B_vS1C_EENS_8epilogue10collective18CollectiveEpilogueINS1F_23Sm100TmaWarpSpecializedILi3ELi2ELi16ELb1ELb0EEEJNS5_IJSH_SH_SG_EEENS5_IJNST_ISH_SD_EENST_INS5_IJNSA_ILi16EEESB_EEENS5_IJSD_NSA_ILi32EEEEEEEEEEESJ_SK_SJ_SK_NS1F_6fusion15FusionCallbacksIS1J_NS1S_17LinearCombinationISJ_fSJ_fLNS_15FloatRoundStyleE2EEES1K_S1R_JEEENS4_5SM1004TMEM4LOAD26SM100_TMEM_LOAD_32dp32b16xENS4_13SM90_TMA_LOADENS12_INS13_ILi1ELi4ELi3EEES16_NST_INS5_IJS17_S1M_EEENS5_IJS1M_SD_EEEEEEENS4_39AutoVectorizingCopyWithAssumedAlignmentILi128EEENS4_14SM90_TMA_STOREES27_S29_S29_EEEvvEEEEvNT_6ParamsE --------------------------
	.section	.nv.constant0._ZN7cutlass13device_kernelINS_4gemm6kernel13GemmUniversalIN4cute5tupleIJiiiiEEENS1_10collective13CollectiveMmaINS1_35MainloopSm100TmaUmmaWarpSpecializedILi8ELi2ELi4ENS5_IJNS4_1CILi2EEENSA_ILi4EEENSA_ILi1EEEEEEEENS5_IJNSA_ILi128EEENSA_ILi64EEESG_EEENS_10bfloat16_tENS5_IJlSD_lEEESJ_SK_NS4_8TiledMMAINS4_8MMA_AtomIJNS4_26SM100_MMA_F16BF16_2x1SM_SSISJ_SJ_fLi128ELi64ELNS4_4UMMA5MajorE0ELSP_0ELNSO_7ScaleInE0ELSQ_0EEEEEENS4_6LayoutINS5_IJSD_SD_SD_EEENS5_IJNSA_ILi0EEESV_SV_EEEEENS5_IJNS4_10UnderscoreESY_SY_EEEEENS4_28SM100_TMA_2SM_LOAD_MULTICASTENS4_14ComposedLayoutINS4_7SwizzleILi3ELi4ELi3EEENS4_18smem_ptr_flag_bitsILi16EEENST_INS5_IJNSA_ILi8EEESH_EEENS5_IJSH_SD_EEEEEEEvNS4_8identityENS4_18SM100_TMA_2SM_LOADES1B_vS1C_EENS_8epilogue10collective18CollectiveEpilogueINS1F_23Sm100TmaWarpSpecializedILi3ELi2ELi16ELb1ELb0EEEJNS5_IJSH_SH_SG_EEENS5_IJNST_ISH_SD_EENST_INS5_IJNSA_ILi16EEESB_EEENS5_IJSD_NSA_ILi32EEEEEEEEEEESJ_SK_SJ_SK_NS1F_6fusion15FusionCallbacksIS1J_NS1S_17LinearCombinationISJ_fSJ_fLNS_15FloatRoundStyleE2EEES1K_S1R_JEEENS4_5SM1004TMEM4LOAD26SM100_TMEM_LOAD_32dp32b16xENS4_13SM90_TMA_LOADENS12_INS13_ILi1ELi4ELi3EEES16_NST_INS5_IJS17_S1M_EEENS5_IJS1M_SD_EEEEEEENS4_39AutoVectorizingCopyWithAssumedAlignmentILi128EEENS4_14SM90_TMA_STOREES27_S29_S29_EEEvvEEEEvNT_6ParamsE,"a",@progbits
	.sectionflags	@""
	.align	4
.nv.constant0._ZN7cutlass13device_kernelINS_4gemm6kernel13GemmUniversalIN4cute5tupleIJiiiiEEENS1_10collective13CollectiveMmaINS1_35MainloopSm100TmaUmmaWarpSpecializedILi8ELi2ELi4ENS5_IJNS4_1CILi2EEENSA_ILi4EEENSA_ILi1EEEEEEEENS5_IJNSA_ILi128EEENSA_ILi64EEESG_EEENS_10bfloat16_tENS5_IJlSD_lEEESJ_SK_NS4_8TiledMMAINS4_8MMA_AtomIJNS4_26SM100_MMA_F16BF16_2x1SM_SSISJ_SJ_fLi128ELi64ELNS4_4UMMA5MajorE0ELSP_0ELNSO_7ScaleInE0ELSQ_0EEEEEENS4_6LayoutINS5_IJSD_SD_SD_EEENS5_IJNSA_ILi0EEESV_SV_EEEEENS5_IJNS4_10UnderscoreESY_SY_EEEEENS4_28SM100_TMA_2SM_LOAD_MULTICASTENS4_14ComposedLayoutINS4_7SwizzleILi3ELi4ELi3EEENS4_18smem_ptr_flag_bitsILi16EEENST_INS5_IJNSA_ILi8EEESH_EEENS5_IJSH_SD_EEEEEEEvNS4_8identityENS4_18SM100_TMA_2SM_LOADES1B_vS1C_EENS_8epilogue10collective18CollectiveEpilogueINS1F_23Sm100TmaWarpSpecializedILi3ELi2ELi16ELb1ELb0EEEJNS5_IJSH_SH_SG_EEENS5_IJNST_ISH_SD_EENST_INS5_IJNSA_ILi16EEESB_EEENS5_IJSD_NSA_ILi32EEEEEEEEEEESJ_SK_SJ_SK_NS1F_6fusion15FusionCallbacksIS1J_NS1S_17LinearCombinationISJ_fSJ_fLNS_15FloatRoundStyleE2EEES1K_S1R_JEEENS4_5SM1004TMEM4LOAD26SM100_TMEM_LOAD_32dp32b16xENS4_13SM90_TMA_LOADENS12_INS13_ILi1ELi4ELi3EEES16_NST_INS5_IJS17_S1M_EEENS5_IJS1M_SD_EEEEEEENS4_39AutoVectorizingCopyWithAssumedAlignmentILi128EEENS4_14SM90_TMA_STOREES27_S29_S29_EEEvvEEEEvNT_6ParamsE:
	.zero		2944


//--------------------- SYMBOLS --------------------------

	.type		.nv.reservedSmem.offset0,@object
	.size		.nv.reservedSmem.offset0,0x4
	.type		.nv.reservedSmem.cap,@object
	.size		.nv.reservedSmem.cap,0x4
	.type		__assertfail,@function
